	.headerflags	@"EF_CUDA_TEXMODE_UNIFIED EF_CUDA_64BIT_ADDRESS EF_CUDA_ACCELERATORS EF_CUDA_SM90 EF_CUDA_VIRTUAL_SM(EF_CUDA_SM90)"
	.elftype	@"ET_EXEC"


//--------------------- .nv.info                  --------------------------
	.section	.nv.info,"",@"SHT_CUDA_INFO"
	.align	4


	//----- nvinfo : EIATTR_REGCOUNT
	.align		4
        /*0000*/ 	.byte	0x04, 0x2f
        /*0002*/ 	.short	(.L_2 - .L_1)
	.align		4
.L_1:
        /*0004*/ 	.word	index@(triton_)
        /*0008*/ 	.word	0x00000033


	//----- nvinfo : EIATTR_MIN_STACK_SIZE
	.align		4
.L_2:
        /*000c*/ 	.byte	0x04, 0x12
        /*000e*/ 	.short	(.L_4 - .L_3)
	.align		4
.L_3:
        /*0010*/ 	.word	index@(triton_)
        /*0014*/ 	.word	0x00000000


	//----- nvinfo : EIATTR_FRAME_SIZE
	.align		4
.L_4:
        /*0018*/ 	.byte	0x04, 0x11
        /*001a*/ 	.short	(.L_6 - .L_5)
	.align		4
.L_5:
        /*001c*/ 	.word	index@(triton_)
        /*0020*/ 	.word	0x00000000


	//----- nvinfo : EIATTR_MIN_STACK_SIZE
	.align		4
.L_6:
        /*0024*/ 	.byte	0x04, 0x12
        /*0026*/ 	.short	(.L_8 - .L_7)
	.align		4
.L_7:
        /*0028*/ 	.word	index@(triton_)
        /*002c*/ 	.word	0x00000000
.L_8:


//--------------------- .nv.info.triton_          --------------------------
	.section	.nv.info.triton_,"",@"SHT_CUDA_INFO"
	.sectionflags	@""
	.align	4


	//----- nvinfo : EIATTR_CUDA_API_VERSION
	.align		4
        /*0000*/ 	.byte	0x04, 0x37
        /*0002*/ 	.short	(.L_10 - .L_9)
.L_9:
        /*0004*/ 	.word	0x0000007c


	//----- nvinfo : EIATTR_KPARAM_INFO
	.align		4
.L_10:
        /*0008*/ 	.byte	0x04, 0x17
        /*000a*/ 	.short	(.L_12 - .L_11)
.L_11:
        /*000c*/ 	.word	0x00000000
        /*0010*/ 	.short	0x0011
        /*0012*/ 	.short	0x007c
        /*0014*/ 	.byte	0x00, 0xf0, 0x11, 0x00


	//----- nvinfo : EIATTR_KPARAM_INFO
	.align		4
.L_12:
        /*0018*/ 	.byte	0x04, 0x17
        /*001a*/ 	.short	(.L_14 - .L_13)
.L_13:
        /*001c*/ 	.word	0x00000000
        /*0020*/ 	.short	0x0010
        /*0022*/ 	.short	0x0078
        /*0024*/ 	.byte	0x00, 0xf0, 0x11, 0x00


	//----- nvinfo : EIATTR_KPARAM_INFO
	.align		4
.L_14:
        /*0028*/ 	.byte	0x04, 0x17
        /*002a*/ 	.short	(.L_16 - .L_15)
.L_15:
        /*002c*/ 	.word	0x00000000
        /*0030*/ 	.short	0x000f
        /*0032*/ 	.short	0x0074
        /*0034*/ 	.byte	0x00, 0xf0, 0x11, 0x00


	//----- nvinfo : EIATTR_KPARAM_INFO
	.align		4
.L_16:
        /*0038*/ 	.byte	0x04, 0x17
        /*003a*/ 	.short	(.L_18 - .L_17)
.L_17:
        /*003c*/ 	.word	0x00000000
        /*0040*/ 	.short	0x000e
        /*0042*/ 	.short	0x0070
        /*0044*/ 	.byte	0x00, 0xf0, 0x11, 0x00


	//----- nvinfo : EIATTR_KPARAM_INFO
	.align		4
.L_18:
        /*0048*/ 	.byte	0x04, 0x17
        /*004a*/ 	.short	(.L_20 - .L_19)
.L_19:
        /*004c*/ 	.word	0x00000000
        /*0050*/ 	.short	0x000d
        /*0052*/ 	.short	0x0068
        /*0054*/ 	.byte	0x00, 0xf0, 0x21, 0x00


	//----- nvinfo : EIATTR_KPARAM_INFO
	.align		4
.L_20:
        /*0058*/ 	.byte	0x04, 0x17
        /*005a*/ 	.short	(.L_22 - .L_21)
.L_21:
        /*005c*/ 	.word	0x00000000
        /*0060*/ 	.short	0x000c
        /*0062*/ 	.short	0x0060
        /*0064*/ 	.byte	0x00, 0xf0, 0x21, 0x00


	//----- nvinfo : EIATTR_KPARAM_INFO
	.align		4
.L_22:
        /*0068*/ 	.byte	0x04, 0x17
        /*006a*/ 	.short	(.L_24 - .L_23)
.L_23:
        /*006c*/ 	.word	0x00000000
        /*0070*/ 	.short	0x000b
        /*0072*/ 	.short	0x0058
        /*0074*/ 	.byte	0x00, 0xf0, 0x21, 0x00


	//----- nvinfo : EIATTR_KPARAM_INFO
	.align		4
.L_24:
        /*0078*/ 	.byte	0x04, 0x17
        /*007a*/ 	.short	(.L_26 - .L_25)
.L_25:
        /*007c*/ 	.word	0x00000000
        /*0080*/ 	.short	0x000a
        /*0082*/ 	.short	0x0050
        /*0084*/ 	.byte	0x00, 0xf0, 0x21, 0x00


	//----- nvinfo : EIATTR_KPARAM_INFO
	.align		4
.L_26:
        /*0088*/ 	.byte	0x04, 0x17
        /*008a*/ 	.short	(.L_28 - .L_27)
.L_27:
        /*008c*/ 	.word	0x00000000
        /*0090*/ 	.short	0x0009
        /*0092*/ 	.short	0x0048
        /*0094*/ 	.byte	0x00, 0xf0, 0x21, 0x00


	//----- nvinfo : EIATTR_KPARAM_INFO
	.align		4
.L_28:
        /*0098*/ 	.byte	0x04, 0x17
        /*009a*/ 	.short	(.L_30 - .L_29)
.L_29:
        /*009c*/ 	.word	0x00000000
        /*00a0*/ 	.short	0x0008
        /*00a2*/ 	.short	0x0040
        /*00a4*/ 	.byte	0x00, 0xf0, 0x21, 0x00


	//----- nvinfo : EIATTR_KPARAM_INFO
	.align		4
.L_30:
        /*00a8*/ 	.byte	0x04, 0x17
        /*00aa*/ 	.short	(.L_32 - .L_31)
.L_31:
        /*00ac*/ 	.word	0x00000000
        /*00b0*/ 	.short	0x0007
        /*00b2*/ 	.short	0x0038
        /*00b4*/ 	.byte	0x00, 0xf0, 0x21, 0x00


	//----- nvinfo : EIATTR_KPARAM_INFO
	.align		4
.L_32:
        /*00b8*/ 	.byte	0x04, 0x17
        /*00ba*/ 	.short	(.L_34 - .L_33)
.L_33:
        /*00bc*/ 	.word	0x00000000
        /*00c0*/ 	.short	0x0006
        /*00c2*/ 	.short	0x0030
        /*00c4*/ 	.byte	0x00, 0xf0, 0x21, 0x00


	//----- nvinfo : EIATTR_KPARAM_INFO
	.align		4
.L_34:
        /*00c8*/ 	.byte	0x04, 0x17
        /*00ca*/ 	.short	(.L_36 - .L_35)
.L_35:
        /*00cc*/ 	.word	0x00000000
        /*00d0*/ 	.short	0x0005
        /*00d2*/ 	.short	0x0028
        /*00d4*/ 	.byte	0x00, 0xf0, 0x21, 0x00


	//----- nvinfo : EIATTR_KPARAM_INFO
	.align		4
.L_36:
        /*00d8*/ 	.byte	0x04, 0x17
        /*00da*/ 	.short	(.L_38 - .L_37)
.L_37:
        /*00dc*/ 	.word	0x00000000
        /*00e0*/ 	.short	0x0004
        /*00e2*/ 	.short	0x0020
        /*00e4*/ 	.byte	0x00, 0xf0, 0x21, 0x00


	//----- nvinfo : EIATTR_KPARAM_INFO
	.align		4
.L_38:
        /*00e8*/ 	.byte	0x04, 0x17
        /*00ea*/ 	.short	(.L_40 - .L_39)
.L_39:
        /*00ec*/ 	.word	0x00000000
        /*00f0*/ 	.short	0x0003
        /*00f2*/ 	.short	0x0018
        /*00f4*/ 	.byte	0x00, 0xf0, 0x21, 0x00


	//----- nvinfo : EIATTR_KPARAM_INFO
	.align		4
.L_40:
        /*00f8*/ 	.byte	0x04, 0x17
        /*00fa*/ 	.short	(.L_42 - .L_41)
.L_41:
        /*00fc*/ 	.word	0x00000000
        /*0100*/ 	.short	0x0002
        /*0102*/ 	.short	0x0010
        /*0104*/ 	.byte	0x00, 0xf0, 0x21, 0x00


	//----- nvinfo : EIATTR_KPARAM_INFO
	.align		4
.L_42:
        /*0108*/ 	.byte	0x04, 0x17
        /*010a*/ 	.short	(.L_44 - .L_43)
.L_43:
        /*010c*/ 	.word	0x00000000
        /*0110*/ 	.short	0x0001
        /*0112*/ 	.short	0x0008
        /*0114*/ 	.byte	0x00, 0xf0, 0x21, 0x00


	//----- nvinfo : EIATTR_KPARAM_INFO
	.align		4
.L_44:
        /*0118*/ 	.byte	0x04, 0x17
        /*011a*/ 	.short	(.L_46 - .L_45)
.L_45:
        /*011c*/ 	.word	0x00000000
        /*0120*/ 	.short	0x0000
        /*0122*/ 	.short	0x0000
        /*0124*/ 	.byte	0x00, 0xf0, 0x21, 0x00


	//----- nvinfo : EIATTR_SPARSE_MMA_MASK
	.align		4
.L_46:
        /*0128*/ 	.byte	0x03, 0x50
        /*012a*/ 	.short	0x0000


	//----- nvinfo : EIATTR_MAXREG_COUNT
	.align		4
        /*012c*/ 	.byte	0x03, 0x1b
        /*012e*/ 	.short	0x00ff


	//----- nvinfo : EIATTR_COOP_GROUP_MASK_REGIDS
	.align		4
        /*0130*/ 	.byte	0x04, 0x29
        /*0132*/ 	.short	(.L_48 - .L_47)


	//   ....[0]....
.L_47:
        /*0134*/ 	.word	0xffffffff


	//   ....[1]....
        /*0138*/ 	.word	0xffffffff


	//   ....[2]....
        /*013c*/ 	.word	0xffffffff


	//----- nvinfo : EIATTR_COOP_GROUP_INSTR_OFFSETS
	.align		4
.L_48:
        /*0140*/ 	.byte	0x04, 0x28
        /*0142*/ 	.short	(.L_50 - .L_49)


	//   ....[0]....
.L_49:
        /*0144*/ 	.word	0x00001480


	//   ....[1]....
        /*0148*/ 	.word	0x00001610


	//   ....[2]....
        /*014c*/ 	.word	0x00001630


	//----- nvinfo : EIATTR_EXIT_INSTR_OFFSETS
	.align		4
.L_50:
        /*0150*/ 	.byte	0x04, 0x1c
        /*0152*/ 	.short	(.L_52 - .L_51)


	//   ....[0]....
.L_51:
        /*0154*/ 	.word	0x00001cb0


	//----- nvinfo : EIATTR_MAX_THREADS
	.align		4
.L_52:
        /*0158*/ 	.byte	0x04, 0x05
        /*015a*/ 	.short	(.L_54 - .L_53)
.L_53:
        /*015c*/ 	.word	0x00000080
        /*0160*/ 	.word	0x00000001
        /*0164*/ 	.word	0x00000001


	//----- nvinfo : EIATTR_CBANK_PARAM_SIZE
	.align		4
.L_54:
        /*0168*/ 	.byte	0x03, 0x19
        /*016a*/ 	.short	0x0080


	//----- nvinfo : EIATTR_PARAM_CBANK
	.align		4
        /*016c*/ 	.byte	0x04, 0x0a
        /*016e*/ 	.short	(.L_56 - .L_55)
	.align		4
.L_55:
        /*0170*/ 	.word	index@(.nv.constant0.triton_)
        /*0174*/ 	.short	0x0210
        /*0176*/ 	.short	0x0080


	//----- nvinfo : EIATTR_SW_WAR
	.align		4
.L_56:
        /*0178*/ 	.byte	0x04, 0x36
        /*017a*/ 	.short	(.L_58 - .L_57)
.L_57:
        /*017c*/ 	.word	0x00000008
.L_58:


//--------------------- .nv.callgraph             --------------------------
	.section	.nv.callgraph,"",@"SHT_CUDA_CALLGRAPH"
	.align	4
	.sectionentsize	8
	.align		4
        /*0000*/ 	.word	0x00000000
	.align		4
        /*0004*/ 	.word	0xffffffff
	.align		4
        /*0008*/ 	.word	0x00000000
	.align		4
        /*000c*/ 	.word	0xfffffffe
	.align		4
        /*0010*/ 	.word	0x00000000
	.align		4
        /*0014*/ 	.word	0xfffffffd
	.align		4
        /*0018*/ 	.word	0x00000000
	.align		4
        /*001c*/ 	.word	0xfffffffc


//--------------------- .nv.constant4             --------------------------
	.section	.nv.constant4,"a",@progbits
	.align	8
	.align		8
.nv.constant4:
        /*0000*/ 	.dword	_$_str


//--------------------- .text.triton_             --------------------------
	.section	.text.triton_,"ax",@progbits
	.align	128
        .global         triton_
        .type           triton_,@function
        .size           triton_,(.L_x_4 - triton_)
        .other          triton_,@"STO_CUDA_ENTRY STV_DEFAULT"
triton_:
.text.triton_:
[----:B------:R-:W0:Y:S02]  /*0000*/  LDC R1, c[0x0][0x28] ;  /* 0x00000a00ff017b82 */ /* 0x000e240000000800 */
[----:B------:R-:W1:Y:S01]  /*0010*/  S2R R16, SR_TID.X ;  /* 0x0000000000107919 */ /* 0x000e620000002100 */
[----:B------:R-:W-:Y:S01]  /*0020*/  ULDC.64 UR4, c[0x0][0x230] ;  /* 0x00008c0000047ab9 */ /* 0x000fe20000000a00 */
[----:B------:R-:W-:Y:S01]  /*0030*/  ULDC.64 UR6, c[0x0][0x240] ;  /* 0x0000900000067ab9 */ /* 0x000fe20000000a00 */
[----:B------:R-:W-:Y:S01]  /*0040*/  ULDC.64 UR8, c[0x0][0x258] ;  /* 0x0000960000087ab9 */ /* 0x000fe20000000a00 */
[----:B------:R-:W2:Y:S01]  /*0050*/  S2R R2, SR_CTAID.X ;  /* 0x0000000000027919 */ /* 0x000ea20000002500 */
[----:B------:R-:W-:Y:S01]  /*0060*/  ULDC.64 UR10, c[0x0][0x220] ;  /* 0x00008800000a7ab9 */ /* 0x000fe20000000a00 */
[----:B------:R-:W-:Y:S02]  /*0070*/  CS2R R32, SRZ ;  /* 0x0000000000207805 */ /* 0x000fe4000001ff00 */
[----:B------:R-:W-:Y:S02]  /*0080*/  CS2R R28, SRZ ;  /* 0x00000000001c7805 */ /* 0x000fe4000001ff00 */
[----:B------:R-:W-:-:S02]  /*0090*/  CS2R R30, SRZ ;  /* 0x00000000001e7805 */ /* 0x000fc4000001ff00 */
[----:B-1----:R-:W-:Y:S02]  /*00a0*/  LOP3.LUT R14, R16, 0x1, RZ, 0xc0, !PT ;  /* 0x00000001100e7812 */ /* 0x002fe400078ec0ff */
[----:B------:R-:W-:Y:S01]  /*00b0*/  SHF.R.U32.HI R3, RZ, 0x1, R16 ;  /* 0x00000001ff037819 */ /* 0x000fe20000011610 */
[----:B--2---:R-:W-:Y:S02]  /*00c0*/  IMAD.SHL.U32 R0, R2, 0x40, RZ ;  /* 0x0000004002007824 */ /* 0x004fe400078e00ff */
[----:B------:R-:W-:Y:S01]  /*00d0*/  IMAD.WIDE.U32 R14, R14, 0x8, RZ ;  /* 0x000000080e0e7825 */ /* 0x000fe200078e00ff */
[----:B------:R-:W-:Y:S02]  /*00e0*/  SGXT.U32 R3, R3, 0x6 ;  /* 0x000000060303781a */ /* 0x000fe40000000000 */
[----:B------:R-:W-:-:S03]  /*00f0*/  IADD3 R12, P0, R14, UR4, RZ ;  /* 0x000000040e0c7c10 */ /* 0x000fc6000ff1e0ff */
[----:B------:R-:W-:Y:S01]  /*0100*/  IMAD R19, R2, 0x40, R3 ;  /* 0x0000004002137824 */ /* 0x000fe200078e0203 */
[----:B------:R-:W-:Y:S02]  /*0110*/  LOP3.LUT R2, R14, 0x7800, RZ, 0xfc, !PT ;  /* 0x000078000e027812 */ /* 0x000fe400078efcff */
[----:B------:R-:W-:Y:S01]  /*0120*/  IADD3.X R11, R15, UR5, RZ, P0, !PT ;  /* 0x000000050f0b7c10 */ /* 0x000fe200087fe4ff */
[----:B------:R-:W-:Y:S01]  /*0130*/  ULDC.64 UR4, c[0x0][0x248] ;  /* 0x0000920000047ab9 */ /* 0x000fe20000000a00 */
[----:B------:R-:W-:Y:S02]  /*0140*/  IADD3 R8, P1, R2, UR6, RZ ;  /* 0x0000000602087c10 */ /* 0x000fe4000ff3e0ff */
[----:B------:R-:W-:Y:S02]  /*0150*/  LOP3.LUT R13, R0, R3, RZ, 0xfc, !PT ;  /* 0x00000003000d7212 */ /* 0x000fe400078efcff */
[----:B------:R-:W-:Y:S01]  /*0160*/  IADD3 R9, P0, R2, UR4, RZ ;  /* 0x0000000402097c10 */ /* 0x000fe2000ff1e0ff */
[----:B------:R-:W-:Y:S01]  /*0170*/  ULDC UR4, c[0x0][0x288] ;  /* 0x0000a20000047ab9 */ /* 0x000fe20000000800 */
[----:B------:R-:W-:-:S02]  /*0180*/  IADD3 R10, P2, R14, UR8, RZ ;  /* 0x000000080e0a7c10 */ /* 0x000fc4000ff5e0ff */
[----:B------:R-:W-:Y:S02]  /*0190*/  SHF.L.U32 R0, R16, 0x2, RZ ;  /* 0x0000000210007819 */ /* 0x000fe400000006ff */
[----:B------:R-:W-:Y:S01]  /*01a0*/  IADD3.X R4, R15, UR7, RZ, P1, !PT ;  /* 0x000000070f047c10 */ /* 0x000fe20008ffe4ff */
[----:B------:R-:W-:Y:S01]  /*01b0*/  ULDC.64 UR6, c[0x0][0x218] ;  /* 0x0000860000067ab9 */ /* 0x000fe20000000a00 */
[----:B------:R-:W-:Y:S01]  /*01c0*/  IADD3.X R5, R15, UR5, RZ, P0, !PT ;  /* 0x000000050f057c10 */ /* 0x000fe200087fe4ff */
[----:B------:R-:W-:Y:S01]  /*01d0*/  ULDC UR5, c[0x0][0x280] ;  /* 0x0000a00000057ab9 */ /* 0x000fe20000000800 */
[----:B------:R-:W-:Y:S01]  /*01e0*/  IADD3 R7, P3, R2, UR10, RZ ;  /* 0x0000000a02077c10 */ /* 0x000fe2000ff7e0ff */
[----:B------:R-:W-:Y:S01]  /*01f0*/  VIADD R17, R13, -UR5 ;  /* 0x800000050d117c36 */ /* 0x000fe20008000000 */
[----:B------:R-:W-:Y:S01]  /*0200*/  IADD3.X R6, R15, UR9, RZ, P2, !PT ;  /* 0x000000090f067c10 */ /* 0x000fe200097fe4ff */
[----:B------:R-:W-:Y:S01]  /*0210*/  ULDC.64 UR8, c[0x0][0x270] ;  /* 0x00009c0000087ab9 */ /* 0x000fe20000000a00 */
[----:B------:R-:W-:-:S02]  /*0220*/  LOP3.LUT R36, R0, 0x4, RZ, 0xc0, !PT ;  /* 0x0000000400247812 */ /* 0x000fc400078ec0ff */
[----:B------:R-:W-:Y:S02]  /*0230*/  IADD3 R2, P2, R2, UR6, RZ ;  /* 0x0000000602027c10 */ /* 0x000fe4000ff5e0ff */
[----:B------:R-:W-:Y:S01]  /*0240*/  ISETP.GE.AND P0, PT, R13, UR5, PT ;  /* 0x000000050d007c0c */ /* 0x000fe2000bf06270 */
[--C-:B------:R-:W-:Y:S01]  /*0250*/  IMAD R34, R19, 0xc00, R36.reuse ;  /* 0x00000c0013227824 */ /* 0x100fe200078e0224 */
[----:B------:R-:W-:Y:S01]  /*0260*/  ISETP.GE.AND P1, PT, R13, UR4, PT ;  /* 0x000000040d007c0c */ /* 0x000fe2000bf26270 */
[----:B------:R-:W-:Y:S01]  /*0270*/  IMAD R36, R17, 0xc00, R36 ;  /* 0x00000c0011247824 */ /* 0x000fe200078e0224 */
[----:B------:R-:W-:Y:S02]  /*0280*/  IADD3.X R3, R15, UR11, RZ, P3, !PT ;  /* 0x0000000b0f037c10 */ /* 0x000fe40009ffe4ff */
[----:B------:R-:W-:Y:S02]  /*0290*/  CS2R R16, SRZ ;  /* 0x0000000000107805 */ /* 0x000fe4000001ff00 */
[----:B------:R-:W-:-:S02]  /*02a0*/  IADD3.X R0, R15, UR7, RZ, P2, !PT ;  /* 0x000000070f007c10 */ /* 0x000fc400097fe4ff */
[----:B------:R-:W-:Y:S02]  /*02b0*/  CS2R R14, SRZ ;  /* 0x00000000000e7805 */ /* 0x000fe4000001ff00 */
[C---:B------:R-:W-:Y:S02]  /*02c0*/  ISETP.LT.AND P2, PT, R13.reuse, UR4, !P0 ;  /* 0x000000040d007c0c */ /* 0x040fe4000c741270 */
[----:B------:R-:W-:Y:S02]  /*02d0*/  CS2R R18, SRZ ;  /* 0x0000000000127805 */ /* 0x000fe4000001ff00 */
[----:B------:R-:W-:Y:S01]  /*02e0*/  ISETP.GE.AND P3, PT, R13, UR5, !P1 ;  /* 0x000000050d007c0c */ /* 0x000fe2000cf66270 */
[----:B------:R-:W-:Y:S01]  /*02f0*/  IMAD.MOV.U32 R13, RZ, RZ, RZ ;  /* 0x000000ffff0d7224 */ /* 0x000fe200078e00ff */
[----:B------:R-:W-:Y:S01]  /*0300*/  ULDC.64 UR6, c[0x0][0x208] ;  /* 0x0000820000067ab9 */ /* 0x000fe20000000a00 */
[----:B------:R-:W-:Y:S01]  /*0310*/  UMOV UR4, URZ ;  /* 0x0000003f00047c82 */ /* 0x000fe20008000000 */
[----:B------:R-:W-:-:S09]  /*0320*/  UMOV UR5, URZ ;  /* 0x0000003f00057c82 */ /* 0x000fd20008000000 */
.L_x_1:
[----:B------:R-:W-:Y:S02]  /*0330*/  IADD3 R22, P4, R2, UR4, RZ ;  /* 0x0000000402167c10 */ /* 0x000fe4000ff9e0ff */
[----:B------:R-:W-:Y:S02]  /*0340*/  CS2R R24, SRZ ;  /* 0x0000000000187805 */ /* 0x000fe4000001ff00 */
[----:B------:R-:W-:Y:S02]  /*0350*/  IADD3 R38, P5, R7, UR4, RZ ;  /* 0x0000000407267c10 */ /* 0x000fe4000ffbe0ff */
[----:B------:R-:W-:Y:S02]  /*0360*/  CS2R R26, SRZ ;  /* 0x00000000001a7805 */ /* 0x000fe4000001ff00 */
[----:B------:R-:W-:Y:S01]  /*0370*/  IADD3.X R23, R0, UR5, RZ, P4, !PT ;  /* 0x0000000500177c10 */ /* 0x000fe2000a7fe4ff */
[----:B------:R-:W1:Y:S01]  /*0380*/  LDC.64 R42, c[0x0][0x250] ;  /* 0x00009400ff2a7b82 */ /* 0x000e620000000a00 */
[----:B------:R-:W-:-:S03]  /*0390*/  IADD3.X R39, R3, UR5, RZ, P5, !PT ;  /* 0x0000000503277c10 */ /* 0x000fc6000affe4ff */
[----:B------:R2:W3:Y:S04]  /*03a0*/  @P2 LDG.E.EL.64 R24, desc[UR6][R22.64] ;  /* 0x0000000616182981 */ /* 0x0004e8000c2e1b00 */
[----:B------:R-:W4:Y:S01]  /*03b0*/  @P2 LDG.E.EL.64 R26, desc[UR6][R38.64] ;  /* 0x00000006261a2981 */ /* 0x000f22000c2e1b00 */
[----:B------:R-:W5:Y:S01]  /*03c0*/  LDC.64 R44, c[0x0][0x238] ;  /* 0x00008e00ff2c7b82 */ /* 0x000f620000000a00 */
[----:B------:R-:W-:Y:S02]  /*03d0*/  IADD3 R35, R36, R19, RZ ;  /* 0x0000001324237210 */ /* 0x000fe40007ffe0ff */
[----:B------:R-:W-:-:S05]  /*03e0*/  CS2R R20, SRZ ;  /* 0x0000000000147805 */ /* 0x000fca000001ff00 */
[----:B------:R-:W5:Y:S01]  /*03f0*/  LDC.64 R40, c[0x0][0x228] ;  /* 0x00008a00ff287b82 */ /* 0x000f620000000a00 */
[----:B--2---:R-:W-:Y:S01]  /*0400*/  CS2R R22, SRZ ;  /* 0x0000000000167805 */ /* 0x004fe2000001ff00 */
[----:B-1----:R-:W-:-:S05]  /*0410*/  IMAD.WIDE R42, R35, 0x2, R42 ;  /* 0x00000002232a7825 */ /* 0x002fca00078e022a */
[----:B------:R-:W2:Y:S01]  /*0420*/  @P3 LDG.E.EF.64 R22, desc[UR6][R42.64] ;  /* 0x000000062a163981 */ /* 0x000ea2000c0e1b00 */
[----:B0----5:R-:W-:-:S04]  /*0430*/  IMAD.WIDE R44, R35, 0x2, R44 ;  /* 0x00000002232c7825 */ /* 0x021fc800078e022c */
[----:B------:R-:W-:Y:S01]  /*0440*/  IMAD.IADD R35, R34, 0x1, R19 ;  /* 0x0000000122237824 */ /* 0x000fe200078e0213 */
[----:B------:R0:W5:Y:S03]  /*0450*/  @P3 LDG.E.EF.64 R20, desc[UR6][R44.64] ;  /* 0x000000062c143981 */ /* 0x000166000c0e1b00 */
[----:B------:R-:W-:Y:S01]  /*0460*/  IMAD.WIDE R40, R35, 0x2, R40 ;  /* 0x0000000223287825 */ /* 0x000fe200078e0228 */
[----:B0-----:R-:W-:-:S04]  /*0470*/  IADD3 R44, P4, R12, UR4, RZ ;  /* 0x000000040c2c7c10 */ /* 0x001fc8000ff9e0ff */
[----:B------:R-:W-:Y:S02]  /*0480*/  IADD3.X R45, R11, UR5, RZ, P4, !PT ;  /* 0x000000050b2d7c10 */ /* 0x000fe4000a7fe4ff */
[----:B---3--:R-:W-:Y:S02]  /*0490*/  SEL R46, R24, RZ, P2 ;  /* 0x000000ff182e7207 */ /* 0x008fe40001000000 */
[----:B------:R-:W-:Y:S02]  /*04a0*/  SEL R38, R25, RZ, P2 ;  /* 0x000000ff19267207 */ /* 0x000fe40001000000 */
[----:B----4-:R-:W-:Y:S02]  /*04b0*/  SEL R27, R27, RZ, P2 ;  /* 0x000000ff1b1b7207 */ /* 0x010fe40001000000 */
[----:B------:R-:W-:Y:S02]  /*04c0*/  SEL R26, R26, RZ, P2 ;  /* 0x000000ff1a1a7207 */ /* 0x000fe40001000000 */
[----:B------:R-:W-:Y:S01]  /*04d0*/  SHF.L.U32 R39, R46, 0x10, RZ ;  /* 0x000000102e277819 */ /* 0x000fe200000006ff */
[C---:B------:R-:W-:Y:S01]  /*04e0*/  IMAD.U32 R48, R27.reuse, 0x10000, RZ ;  /* 0x000100001b307824 */ /* 0x040fe200078e00ff */
[----:B------:R-:W-:Y:S01]  /*04f0*/  PRMT R27, R27, 0x7632, R27 ;  /* 0x000076321b1b7816 */ /* 0x000fe2000000001b */
[----:B------:R-:W-:Y:S01]  /*0500*/  IMAD.U32 R24, R26, 0x10000, RZ ;  /* 0x000100001a187824 */ /* 0x000fe200078e00ff */
[----:B------:R-:W-:-:S02]  /*0510*/  PRMT R46, R46, 0x7632, R46 ;  /* 0x000076322e2e7816 */ /* 0x000fc4000000002e */
[----:B------:R-:W-:Y:S01]  /*0520*/  PRMT R26, R26, 0x7632, R26 ;  /* 0x000076321a1a7816 */ /* 0x000fe2000000001a */
[----:B------:R-:W-:Y:S01]  /*0530*/  FADD R39, R39, R24 ;  /* 0x0000001827277221 */ /* 0x000fe20000000000 */
[----:B------:R-:W-:Y:S01]  /*0540*/  CS2R R24, SRZ ;  /* 0x0000000000187805 */ /* 0x000fe2000001ff00 */
[----:B------:R-:W-:Y:S01]  /*0550*/  IMAD.U32 R43, R27, 0x10000, RZ ;  /* 0x000100001b2b7824 */ /* 0x000fe200078e00ff */
[----:B------:R-:W-:Y:S01]  /*0560*/  SHF.L.U32 R27, R26, 0x10, RZ ;  /* 0x000000101a1b7819 */ /* 0x000fe200000006ff */
[----:B------:R-:W-:-:S03]  /*0570*/  IMAD.U32 R46, R46, 0x10000, RZ ;  /* 0x000100002e2e7824 */ /* 0x000fc600078e00ff */
[----:B------:R0:W3:Y:S02]  /*0580*/  @P2 LDG.E.EF.64 R24, desc[UR6][R40.64] ;  /* 0x0000000628182981 */ /* 0x0000e4000c0e1b00 */
[----:B0-----:R-:W-:Y:S01]  /*0590*/  FADD R40, R46, R27 ;  /* 0x0000001b2e287221 */ /* 0x001fe20000000000 */
[----:B------:R-:W-:-:S06]  /*05a0*/  CS2R R26, SRZ ;  /* 0x00000000001a7805 */ /* 0x000fcc000001ff00 */
[----:B------:R-:W4:Y:S01]  /*05b0*/  @P2 LDG.E.EL.64 R26, desc[UR6][R44.64] ;  /* 0x000000062c1a2981 */ /* 0x000f22000c2e1b00 */
[C---:B------:R-:W-:Y:S01]  /*05c0*/  IMAD.U32 R37, R38.reuse, 0x10000, RZ ;  /* 0x0001000026257824 */ /* 0x040fe200078e00ff */
[----:B------:R-:W-:-:S04]  /*05d0*/  PRMT R38, R38, 0x7632, R38 ;  /* 0x0000763226267816 */ /* 0x000fc80000000026 */
[----:B------:R-:W-:-:S05]  /*05e0*/  SHF.L.U32 R38, R38, 0x10, RZ ;  /* 0x0000001026267819 */ /* 0x000fca00000006ff */
[----:B------:R-:W-:Y:S01]  /*05f0*/  FADD R38, R38, R43 ;  /* 0x0000002b26267221 */ /* 0x000fe20000000000 */
[----:B---3--:R-:W-:-:S05]  /*0600*/  SEL R25, R25, RZ, P2 ;  /* 0x000000ff19197207 */ /* 0x008fca0001000000 */
[----:B------:R-:W-:Y:S01]  /*0610*/  IMAD.U32 R42, R25, 0x10000, RZ ;  /* 0x00010000192a7824 */ /* 0x000fe200078e00ff */
[----:B------:R-:W-:Y:S02]  /*0620*/  SEL R24, R24, RZ, P2 ;  /* 0x000000ff18187207 */ /* 0x000fe40001000000 */
[----:B----4-:R-:W-:Y:S02]  /*0630*/  SEL R41, R27, RZ, P2 ;  /* 0x000000ff1b297207 */ /* 0x010fe40001000000 */
[----:B------:R-:W-:Y:S02]  /*0640*/  PRMT R27, R25, 0x7632, R27 ;  /* 0x00007632191b7816 */ /* 0x000fe4000000001b */
[C---:B------:R-:W-:Y:S02]  /*0650*/  PRMT R25, R41.reuse, 0x7632, R25 ;  /* 0x0000763229197816 */ /* 0x040fe40000000019 */
[----:B------:R-:W-:Y:S01]  /*0660*/  SHF.L.U32 R41, R41, 0x10, RZ ;  /* 0x0000001029297819 */ /* 0x000fe200000006ff */
[----:B------:R-:W-:Y:S01]  /*0670*/  IMAD.U32 R27, R27, 0x10000, RZ ;  /* 0x000100001b1b7824 */ /* 0x000fe200078e00ff */
[----:B------:R-:W-:Y:S01]  /*0680*/  SEL R26, R26, RZ, P2 ;  /* 0x000000ff1a1a7207 */ /* 0x000fe20001000000 */
[----:B------:R-:W-:-:S02]  /*0690*/  IMAD.U32 R46, R25, 0x10000, RZ ;  /* 0x00010000192e7824 */ /* 0x000fc400078e00ff */
[----:B------:R-:W-:Y:S02]  /*06a0*/  FADD R42, R42, R41 ;  /* 0x000000292a2a7221 */ /* 0x000fe40000000000 */
[----:B------:R-:W-:Y:S01]  /*06b0*/  FADD R41, R27, R46 ;  /* 0x0000002e1b297221 */ /* 0x000fe20000000000 */
[----:B------:R-:W-:Y:S02]  /*06c0*/  IMAD.U32 R27, R26, 0x10000, RZ ;  /* 0x000100001a1b7824 */ /* 0x000fe400078e00ff */
[C---:B------:R-:W-:Y:S01]  /*06d0*/  IMAD.U32 R44, R24.reuse, 0x10000, RZ ;  /* 0x00010000182c7824 */ /* 0x040fe200078e00ff */
[----:B------:R-:W-:Y:S02]  /*06e0*/  PRMT R25, R24, 0x7632, R25 ;  /* 0x0000763218197816 */ /* 0x000fe40000000019 */
[----:B------:R-:W-:Y:S01]  /*06f0*/  PRMT R24, R26, 0x7632, R24 ;  /* 0x000076321a187816 */ /* 0x000fe20000000018 */
[----:B------:R-:W-:Y:S02]  /*0700*/  FADD R44, R44, R27 ;  /* 0x0000001b2c2c7221 */ /* 0x000fe40000000000 */
[----:B------:R-:W0:Y:S01]  /*0710*/  LDC.64 R26, c[0x0][0x210] ;  /* 0x00008400ff1a7b82 */ /* 0x000e220000000a00 */
[----:B------:R-:W-:Y:S01]  /*0720*/  SHF.L.U32 R25, R25, 0x10, RZ ;  /* 0x0000001019197819 */ /* 0x000fe200000006ff */
[----:B------:R-:W-:-:S04]  /*0730*/  IMAD.U32 R24, R24, 0x10000, RZ ;  /* 0x0001000018187824 */ /* 0x000fc800078e00ff */
[----:B------:R-:W-:Y:S01]  /*0740*/  FADD R43, R25, R24 ;  /* 0x00000018192b7221 */ /* 0x000fe20000000000 */
[----:B------:R-:W-:Y:S01]  /*0750*/  CS2R R24, SRZ ;  /* 0x0000000000187805 */ /* 0x000fe2000001ff00 */
[----:B0-----:R-:W-:-:S05]  /*0760*/  IMAD.WIDE R26, R35, 0x2, R26 ;  /* 0x00000002231a7825 */ /* 0x001fca00078e021a */
[----:B------:R0:W3:Y:S01]  /*0770*/  @P2 LDG.E.EF.64 R24, desc[UR6][R26.64] ;  /* 0x000000061a182981 */ /* 0x0000e2000c0e1b00 */
[----:B------:R-:W-:Y:S01]  /*0780*/  FADD R37, R37, R48 ;  /* 0x0000003025257221 */ /* 0x000fe20000000000 */
[----:B0-----:R-:W-:Y:S02]  /*0790*/  CS2R R26, SRZ ;  /* 0x00000000001a7805 */ /* 0x001fe4000001ff00 */
[----:B---3--:R-:W-:Y:S02]  /*07a0*/  SEL R24, R24, RZ, P2 ;  /* 0x000000ff18187207 */ /* 0x008fe40001000000 */
[----:B------:R-:W-:Y:S02]  /*07b0*/  SEL R25, R25, RZ, P2 ;  /* 0x000000ff19197207 */ /* 0x000fe40001000000 */
[C---:B------:R-:W-:Y:S02]  /*07c0*/  SHF.L.U32 R46, R24.reuse, 0x10, RZ ;  /* 0x00000010182e7819 */ /* 0x040fe400000006ff */
[----:B------:R-:W-:-:S03]  /*07d0*/  PRMT R24, R24, 0x7632, R24 ;  /* 0x0000763218187816 */ /* 0x000fc60000000018 */
[----:B------:R-:W-:Y:S01]  /*07e0*/  FFMA R39, R39, R44, R46 ;  /* 0x0000002c27277223 */ /* 0x000fe2000000002e */
[C---:B------:R-:W-:Y:S01]  /*07f0*/  IMAD.U32 R44, R25.reuse, 0x10000, RZ ;  /* 0x00010000192c7824 */ /* 0x040fe200078e00ff */
[----:B------:R-:W-:Y:S01]  /*0800*/  PRMT R25, R25, 0x7632, R25 ;  /* 0x0000763219197816 */ /* 0x000fe20000000019 */
[----:B------:R-:W-:Y:S02]  /*0810*/  IMAD.U32 R45, R24, 0x10000, RZ ;  /* 0x00010000182d7824 */ /* 0x000fe400078e00ff */
[----:B------:R-:W-:Y:S01]  /*0820*/  FFMA R37, R37, R42, R44 ;  /* 0x0000002a25257223 */ /* 0x000fe2000000002c */
[----:B------:R-:W-:Y:S02]  /*0830*/  SHF.L.U32 R25, R25, 0x10, RZ ;  /* 0x0000001019197819 */ /* 0x000fe400000006ff */
[----:B------:R-:W-:Y:S01]  /*0840*/  IADD3 R42, P4, R8, UR4, RZ ;  /* 0x00000004082a7c10 */ /* 0x000fe2000ff9e0ff */
[----:B------:R-:W-:Y:S02]  /*0850*/  FFMA R40, R40, R43, R45 ;  /* 0x0000002b28287223 */ /* 0x000fe4000000002d */
[----:B------:R-:W-:Y:S01]  /*0860*/  FFMA R38, R38, R41, R25 ;  /* 0x0000002926267223 */ /* 0x000fe20000000019 */
[----:B------:R-:W-:-:S02]  /*0870*/  IADD3.X R43, R4, UR5, RZ, P4, !PT ;  /* 0x00000005042b7c10 */ /* 0x000fc4000a7fe4ff */
[----:B------:R-:W-:Y:S02]  /*0880*/  CS2R R24, SRZ ;  /* 0x0000000000187805 */ /* 0x000fe4000001ff00 */
[----:B------:R-:W-:-:S04]  /*0890*/  IADD3 R44, P4, R9, UR4, RZ ;  /* 0x00000004092c7c10 */ /* 0x000fc8000ff9e0ff */
[----:B------:R-:W-:Y:S01]  /*08a0*/  IADD3.X R45, R5, UR5, RZ, P4, !PT ;  /* 0x00000005052d7c10 */ /* 0x000fe2000a7fe4ff */
[----:B------:R-:W3:Y:S04]  /*08b0*/  @P3 LDG.E.EL.64 R24, desc[UR6][R42.64] ;  /* 0x000000062a183981 */ /* 0x000ee8000c2e1b00 */
[----:B------:R-:W4:Y:S01]  /*08c0*/  @P3 LDG.E.EL.64 R26, desc[UR6][R44.64] ;  /* 0x000000062c1a3981 */ /* 0x000f22000c2e1b00 */
[----:B---3--:R-:W-:Y:S02]  /*08d0*/  SEL R25, R25, RZ, P3 ;  /* 0x000000ff19197207 */ /* 0x008fe40001800000 */
[----:B----4-:R-:W-:-:S03]  /*08e0*/  SEL R41, R27, RZ, P3 ;  /* 0x000000ff1b297207 */ /* 0x010fc60001800000 */
[C---:B------:R-:W-:Y:S01]  /*08f0*/  IMAD.U32 R46, R25.reuse, 0x10000, RZ ;  /* 0x00010000192e7824 */ /* 0x040fe200078e00ff */
[----:B------:R-:W-:Y:S02]  /*0900*/  PRMT R27, R25, 0x7632, R27 ;  /* 0x00007632191b7816 */ /* 0x000fe4000000001b */
[----:B------:R-:W-:Y:S02]  /*0910*/  PRMT R25, R41, 0x7632, R25 ;  /* 0x0000763229197816 */ /* 0x000fe40000000019 */
[----:B------:R-:W-:Y:S02]  /*0920*/  SEL R24, R24, RZ, P3 ;  /* 0x000000ff18187207 */ /* 0x000fe40001800000 */
[----:B------:R-:W-:Y:S01]  /*0930*/  SEL R26, R26, RZ, P3 ;  /* 0x000000ff1a1a7207 */ /* 0x000fe20001800000 */
[----:B------:R-:W-:Y:S01]  /*0940*/  IMAD.U32 R48, R25, 0x10000, RZ ;  /* 0x0001000019307824 */ /* 0x000fe200078e00ff */
[----:B------:R-:W-:Y:S01]  /*0950*/  SHF.L.U32 R27, R27, 0x10, RZ ;  /* 0x000000101b1b7819 */ /* 0x000fe200000006ff */
[----:B------:R-:W-:Y:S01]  /*0960*/  IMAD.U32 R41, R41, 0x10000, RZ ;  /* 0x0001000029297824 */ /* 0x000fe200078e00ff */
[C---:B------:R-:W-:Y:S01]  /*0970*/  PRMT R25, R24.reuse, 0x7632, R25 ;  /* 0x0000763218197816 */ /* 0x040fe20000000019 */
[----:B------:R-:W-:Y:S01]  /*0980*/  IMAD.U32 R44, R24, 0x10000, RZ ;  /* 0x00010000182c7824 */ /* 0x000fe200078e00ff */
[----:B------:R-:W-:Y:S01]  /*0990*/  PRMT R24, R26, 0x7632, R24 ;  /* 0x000076321a187816 */ /* 0x000fe20000000018 */
[----:B------:R-:W-:Y:S01]  /*09a0*/  FADD R42, R46, R41 ;  /* 0x000000292e2a7221 */ /* 0x000fe20000000000 */
[----:B------:R-:W-:Y:S01]  /*09b0*/  FADD R41, R27, R48 ;  /* 0x000000301b297221 */ /* 0x000fe20000000000 */
[----:B------:R-:W-:Y:S01]  /*09c0*/  SHF.L.U32 R27, R26, 0x10, RZ ;  /* 0x000000101a1b7819 */ /* 0x000fe200000006ff */
[----:B------:R-:W-:-:S02]  /*09d0*/  IMAD.U32 R25, R25, 0x10000, RZ ;  /* 0x0001000019197824 */ /* 0x000fc400078e00ff */
[----:B------:R-:W-:Y:S01]  /*09e0*/  IMAD.U32 R24, R24, 0x10000, RZ ;  /* 0x0001000018187824 */ /* 0x000fe200078e00ff */
[----:B------:R-:W-:Y:S01]  /*09f0*/  IADD3 R26, P4, R10, UR4, RZ ;  /* 0x000000040a1a7c10 */ /* 0x000fe2000ff9e0ff */
[----:B------:R-:W-:Y:S02]  /*0a00*/  FADD R44, R44, R27 ;  /* 0x0000001b2c2c7221 */ /* 0x000fe40000000000 */
[----:B------:R-:W-:Y:S01]  /*0a10*/  FADD R43, R25, R24 ;  /* 0x00000018192b7221 */ /* 0x000fe20000000000 */
[----:B------:R-:W-:Y:S02]  /*0a20*/  CS2R R24, SRZ ;  /* 0x0000000000187805 */ /* 0x000fe4000001ff00 */
[----:B------:R-:W-:-:S05]  /*0a30*/  IADD3.X R27, R6, UR5, RZ, P4, !PT ;  /* 0x00000005061b7c10 */ /* 0x000fca000a7fe4ff */
[----:B------:R-:W3:Y:S01]  /*0a40*/  @P3 LDG.E.EL.64 R24, desc[UR6][R26.64] ;  /* 0x000000061a183981 */ /* 0x000ee2000c2e1b00 */
[----:B--2---:R-:W-:-:S04]  /*0a50*/  SEL R23, R23, RZ, P3 ;  /* 0x000000ff17177207 */ /* 0x004fc80001800000 */
[C---:B------:R-:W-:Y:S01]  /*0a60*/  PRMT R45, R23.reuse, 0x7632, R45 ;  /* 0x00007632172d7816 */ /* 0x040fe2000000002d */
[----:B------:R-:W-:Y:S01]  /*0a70*/  IMAD.U32 R48, R23, 0x10000, RZ ;  /* 0x0001000017307824 */ /* 0x000fe200078e00ff */
[----:B-----5:R-:W-:Y:S02]  /*0a80*/  SEL R21, R21, RZ, P3 ;  /* 0x000000ff15157207 */ /* 0x020fe40001800000 */
[----:B------:R-:W-:Y:S02]  /*0a90*/  SEL R20, R20, RZ, P3 ;  /* 0x000000ff14147207 */ /* 0x000fe40001800000 */
[----:B------:R-:W-:Y:S02]  /*0aa0*/  ISETP.NE.AND P4, PT, RZ, UR4, PT ;  /* 0x00000004ff007c0c */ /* 0x000fe4000bf85270 */
[----:B------:R-:W-:Y:S02]  /*0ab0*/  SHF.L.U32 R45, R45, 0x10, RZ ;  /* 0x000000102d2d7819 */ /* 0x000fe400000006ff */
[----:B---3--:R-:W-:-:S02]  /*0ac0*/  SEL R25, R25, RZ, P3 ;  /* 0x000000ff19197207 */ /* 0x008fc40001800000 */
[----:B------:R-:W-:Y:S02]  /*0ad0*/  SEL R24, R24, RZ, P3 ;  /* 0x000000ff18187207 */ /* 0x000fe40001800000 */
[C---:B------:R-:W-:Y:S02]  /*0ae0*/  PRMT R46, R25.reuse, 0x7632, R46 ;  /* 0x00007632192e7816 */ /* 0x040fe4000000002e */
[----:B------:R-:W-:Y:S02]  /*0af0*/  SHF.L.U32 R23, R25, 0x10, RZ ;  /* 0x0000001019177819 */ /* 0x000fe400000006ff */
[----:B------:R-:W-:Y:S02]  /*0b00*/  SEL R25, R22, RZ, P3 ;  /* 0x000000ff16197207 */ /* 0x000fe40001800000 */
[----:B------:R-:W-:Y:S02]  /*0b10*/  PRMT R26, R24, 0x7632, R26 ;  /* 0x00007632181a7816 */ /* 0x000fe4000000001a */
[----:B------:R-:W-:-:S05]  /*0b20*/  PRMT R22, R25, 0x7632, R22 ;  /* 0x0000763219167816 */ /* 0x000fca0000000016 */
[----:B------:R-:W-:Y:S02]  /*0b30*/  IMAD.U32 R27, R22, 0x10000, RZ ;  /* 0x00010000161b7824 */ /* 0x000fe400078e00ff */
[----:B------:R-:W-:Y:S02]  /*0b40*/  IMAD.U32 R22, R26, 0x10000, RZ ;  /* 0x000100001a167824 */ /* 0x000fe400078e00ff */
[----:B------:R-:W-:Y:S02]  /*0b50*/  FADD R23, R48, R23 ;  /* 0x0000001730177221 */ /* 0x000fe40000000000 */
[----:B------:R-:W-:Y:S01]  /*0b60*/  FADD R22, R27, R22 ;  /* 0x000000161b167221 */ /* 0x000fe20000000000 */
[----:B------:R-:W-:Y:S01]  /*0b70*/  IMAD.U32 R27, R21, 0x10000, RZ ;  /* 0x00010000151b7824 */ /* 0x000fe200078e00ff */
[----:B------:R-:W-:Y:S01]  /*0b80*/  SHF.L.U32 R25, R25, 0x10, RZ ;  /* 0x0000001019197819 */ /* 0x000fe200000006ff */
[----:B------:R-:W-:Y:S01]  /*0b90*/  IMAD.U32 R24, R24, 0x10000, RZ ;  /* 0x0001000018187824 */ /* 0x000fe200078e00ff */
[----:B------:R-:W-:Y:S01]  /*0ba0*/  PRMT R21, R21, 0x7632, R21 ;  /* 0x0000763215157816 */ /* 0x000fe20000000015 */
[----:B------:R-:W-:Y:S01]  /*0bb0*/  @P0 FFMA R37, R42, R23, R27 ;  /* 0x000000172a250223 */ /* 0x000fe2000000001b */
[----:B------:R-:W-:Y:S01]  /*0bc0*/  SHF.L.U32 R23, R20, 0x10, RZ ;  /* 0x0000001014177819 */ /* 0x000fe200000006ff */
[----:B------:R-:W-:Y:S01]  /*0bd0*/  IMAD.U32 R46, R46, 0x10000, RZ ;  /* 0x000100002e2e7824 */ /* 0x000fe200078e00ff */
[----:B------:R-:W-:Y:S01]  /*0be0*/  PRMT R20, R20, 0x7632, R20 ;  /* 0x0000763214147816 */ /* 0x000fe20000000014 */
[----:B------:R-:W-:Y:S01]  /*0bf0*/  FADD R25, R25, R24 ;  /* 0x0000001819197221 */ /* 0x000fe20000000000 */
[----:B------:R-:W-:-:S02]  /*0c00*/  IMAD.U32 R24, R21, 0x10000, RZ ;  /* 0x0001000015187824 */ /* 0x000fc400078e00ff */
[----:B------:R-:W-:Y:S01]  /*0c10*/  FADD R46, R45, R46 ;  /* 0x0000002e2d2e7221 */ /* 0x000fe20000000000 */
[----:B------:R-:W-:Y:S02]  /*0c20*/  IMAD.U32 R20, R20, 0x10000, RZ ;  /* 0x0001000014147824 */ /* 0x000fe400078e00ff */
[----:B------:R-:W-:Y:S01]  /*0c30*/  @P0 FFMA R39, R44, R25, R23 ;  /* 0x000000192c270223 */ /* 0x000fe20000000017 */
[----:B------:R-:W-:Y:S01]  /*0c40*/  @P0 FFMA R38, R41, R46, R24 ;  /* 0x0000002e29260223 */ /* 0x000fe20000000018 */
[----:B------:R-:W-:Y:S01]  /*0c50*/  @P0 FFMA R40, R43, R22, R20 ;  /* 0x000000162b280223 */ /* 0x000fe20000000014 */
[----:B------:R-:W-:Y:S01]  /*0c60*/  HFMA2.MMA R24, -RZ, RZ, 1.875, 0 ;  /* 0x3f800000ff187435 */ /* 0x000fe200000001ff */
[----:B------:R-:W-:Y:S01]  /*0c70*/  IMAD.MOV.U32 R42, RZ, RZ, RZ ;  /* 0x000000ffff2a7224 */ /* 0x000fe200078e00ff */
[----:B------:R-:W-:Y:S01]  /*0c80*/  CS2R R26, SRZ ;  /* 0x00000000001a7805 */ /* 0x000fe2000001ff00 */
[----:B------:R-:W-:Y:S01]  /*0c90*/  IMAD.MOV.U32 R41, RZ, RZ, RZ ;  /* 0x000000ffff297224 */ /* 0x000fe200078e00ff */
[----:B------:R-:W-:Y:S01]  /*0ca0*/  MOV R25, 0x3f800000 ;  /* 0x3f80000000197802 */ /* 0x000fe20000000f00 */
[----:B------:R-:W-:Y:S01]  /*0cb0*/  IMAD.MOV.U32 R22, RZ, RZ, 0x3f800000 ;  /* 0x3f800000ff167424 */ /* 0x000fe200078e00ff */
[----:B------:R-:W-:Y:S01]  /*0cc0*/  MOV R20, R39 ;  /* 0x0000002700147202 */ /* 0x000fe20000000f00 */
[----:B------:R-:W-:Y:S01]  /*0cd0*/  IMAD.MOV.U32 R23, RZ, RZ, 0x3f800000 ;  /* 0x3f800000ff177424 */ /* 0x000fe200078e00ff */
[----:B------:R-:W-:Y:S01]  /*0ce0*/  MOV R43, R38 ;  /* 0x00000026002b7202 */ /* 0x000fe20000000f00 */
[----:B------:R-:W-:-:S02]  /*0cf0*/  IMAD.MOV.U32 R44, RZ, RZ, R37 ;  /* 0x000000ffff2c7224 */ /* 0x000fc400078e0025 */
[----:B------:R-:W-:Y:S01]  /*0d00*/  IMAD.MOV.U32 R21, RZ, RZ, R40 ;  /* 0x000000ffff157224 */ /* 0x000fe200078e0028 */
[----:B------:R-:W-:Y:S06]  /*0d10*/  @!P4 BRA `(.L_x_0) ;  /* 0x0000000000e0c947 */ /* 0x000fec0003800000 */
[----:B------:R-:W-:Y:S01]  /*0d20*/  FADD R24, R33, 1 ;  /* 0x3f80000021187421 */ /* 0x000fe20000000000 */
[----:B------:R-:W-:Y:S01]  /*0d30*/  FADD R42, R39, -R28 ;  /* 0x8000001c272a7221 */ /* 0x000fe20000000000 */
[----:B------:R-:W-:Y:S01]  /*0d40*/  FADD R25, R32, 1 ;  /* 0x3f80000020197421 */ /* 0x000fe20000000000 */
[----:B------:R-:W-:Y:S01]  /*0d50*/  FADD R41, R40, -R29 ;  /* 0x8000001d28297221 */ /* 0x000fe20000000000 */
[C---:B------:R-:W-:Y:S01]  /*0d60*/  FMUL R21, R24.reuse, 0.25 ;  /* 0x3e80000018157820 */ /* 0x040fe20000400000 */
[----:B------:R-:W-:Y:S01]  /*0d70*/  FSETP.GT.AND P5, PT, |R24|, 8.50705917302346158658e+37, PT ;  /* 0x7e8000001800780b */ /* 0x000fe20003fa4200 */
[----:B------:R-:W-:Y:S01]  /*0d80*/  FMUL R23, R42, 0.25 ;  /* 0x3e8000002a177820 */ /* 0x000fe20000400000 */
[C---:B------:R-:W-:Y:S01]  /*0d90*/  FSETP.GEU.AND P4, PT, |R25|.reuse, 1.175494350822287508e-38, PT ;  /* 0x008000001900780b */ /* 0x040fe20003f8e200 */
[----:B------:R-:W-:Y:S01]  /*0da0*/  FMUL R22, R25, 0.25 ;  /* 0x3e80000019167820 */ /* 0x000fe20000400000 */
[----:B------:R-:W-:Y:S01]  /*0db0*/  FSETP.GEU.AND P6, PT, |R24|, 1.175494350822287508e-38, PT ;  /* 0x008000001800780b */ /* 0x000fe20003fce200 */
[----:B------:R-:W-:Y:S01]  /*0dc0*/  FMUL R44, R41, 0.25 ;  /* 0x3e800000292c7820 */ /* 0x000fe20000400000 */
[----:B------:R-:W-:-:S02]  /*0dd0*/  FSEL R20, R21, R24, P5 ;  /* 0x0000001815147208 */ /* 0x000fc40002800000 */
[----:B------:R-:W-:Y:S02]  /*0de0*/  FSEL R21, R23, R42, P5 ;  /* 0x0000002a17157208 */ /* 0x000fe40002800000 */
[----:B------:R-:W-:-:S04]  /*0df0*/  FSETP.GT.AND P5, PT, |R25|, 8.50705917302346158658e+37, PT ;  /* 0x7e8000001900780b */ /* 0x000fc80003fa4200 */
[----:B------:R-:W-:Y:S01]  /*0e00*/  FSEL R26, R22, R25, P5 ;  /* 0x00000019161a7208 */ /* 0x000fe20002800000 */
[----:B------:R-:W-:Y:S01]  /*0e10*/  FADD R22, R13, 1 ;  /* 0x3f8000000d167421 */ /* 0x000fe20000000000 */
[----:B------:R-:W-:Y:S01]  /*0e20*/  FSEL R44, R44, R41, P5 ;  /* 0x000000292c2c7208 */ /* 0x000fe20002800000 */
[----:B------:R-:W-:Y:S01]  /*0e30*/  @!P6 FMUL R20, R20, 16777216 ;  /* 0x4b8000001414e820 */ /* 0x000fe20000400000 */
[----:B------:R-:W-:Y:S01]  /*0e40*/  @!P6 FMUL R21, R21, 16777216 ;  /* 0x4b8000001515e820 */ /* 0x000fe20000400000 */
[----:B------:R-:W-:Y:S01]  /*0e50*/  @!P4 FMUL R26, R26, 16777216 ;  /* 0x4b8000001a1ac820 */ /* 0x000fe20000400000 */
[C---:B------:R-:W-:Y:S01]  /*0e60*/  FSETP.GEU.AND P6, PT, |R22|.reuse, 1.175494350822287508e-38, PT ;  /* 0x008000001600780b */ /* 0x040fe20003fce200 */
[----:B------:R-:W0:Y:S01]  /*0e70*/  MUFU.RCP R23, R20 ;  /* 0x0000001400177308 */ /* 0x000e220000001000 */
[C---:B------:R-:W-:Y:S01]  /*0e80*/  FMUL R27, R22.reuse, 0.25 ;  /* 0x3e800000161b7820 */ /* 0x040fe20000400000 */
[----:B------:R-:W-:Y:S01]  /*0e90*/  FSETP.GT.AND P5, PT, |R22|, 8.50705917302346158658e+37, PT ;  /* 0x7e8000001600780b */ /* 0x000fe20003fa4200 */
[----:B------:R-:W-:-:S03]  /*0ea0*/  @!P4 FMUL R44, R44, 16777216 ;  /* 0x4b8000002c2cc820 */ /* 0x000fc60000400000 */
[----:B------:R-:W-:Y:S02]  /*0eb0*/  FSEL R27, R27, R22, P5 ;  /* 0x000000161b1b7208 */ /* 0x000fe40002800000 */
[----:B------:R-:W1:Y:S04]  /*0ec0*/  MUFU.RCP R26, R26 ;  /* 0x0000001a001a7308 */ /* 0x000e680000001000 */
[----:B------:R-:W-:Y:S01]  /*0ed0*/  @!P6 FMUL R27, R27, 16777216 ;  /* 0x4b8000001b1be820 */ /* 0x000fe20000400000 */
[----:B0-----:R-:W-:-:S05]  /*0ee0*/  FFMA R20, R23, R21, R28 ;  /* 0x0000001517147223 */ /* 0x001fca000000001c */
[----:B------:R-:W0:Y:S01]  /*0ef0*/  MUFU.RCP R27, R27 ;  /* 0x0000001b001b7308 */ /* 0x000e220000001000 */
[----:B-1----:R-:W-:Y:S01]  /*0f00*/  FFMA R21, R26, R44, R29 ;  /* 0x0000002c1a157223 */ /* 0x002fe2000000001d */
[----:B------:R-:W-:-:S04]  /*0f10*/  FADD R26, R37, -R30 ;  /* 0x8000001e251a7221 */ /* 0x000fc80000000000 */
[----:B------:R-:W-:-:S05]  /*0f20*/  FMUL R23, R26, 0.25 ;  /* 0x3e8000001a177820 */ /* 0x000fca0000400000 */
[----:B------:R-:W-:-:S05]  /*0f30*/  FSEL R23, R23, R26, P5 ;  /* 0x0000001a17177208 */ /* 0x000fca0002800000 */
[----:B------:R-:W-:-:S04]  /*0f40*/  @!P6 FMUL R23, R23, 16777216 ;  /* 0x4b8000001717e820 */ /* 0x000fc80000400000 */
[----:B0-----:R-:W-:Y:S01]  /*0f50*/  FFMA R44, R27, R23, R30 ;  /* 0x000000171b2c7223 */ /* 0x001fe2000000001e */
[----:B------:R-:W-:Y:S01]  /*0f60*/  FADD R23, R14, 1 ;  /* 0x3f8000000e177421 */ /* 0x000fe20000000000 */
[----:B------:R-:W-:-:S03]  /*0f70*/  FADD R27, R38, -R31 ;  /* 0x8000001f261b7221 */ /* 0x000fc60000000000 */
[C---:B------:R-:W-:Y:S01]  /*0f80*/  FMUL R46, R23.reuse, 0.25 ;  /* 0x3e800000172e7820 */ /* 0x040fe20000400000 */
[----:B------:R-:W-:Y:S01]  /*0f90*/  FSETP.GEU.AND P5, PT, |R23|, 1.175494350822287508e-38, PT ;  /* 0x008000001700780b */ /* 0x000fe20003fae200 */
[----:B------:R-:W-:Y:S01]  /*0fa0*/  FMUL R48, R27, 0.25 ;  /* 0x3e8000001b307820 */ /* 0x000fe20000400000 */
[----:B------:R-:W-:-:S04]  /*0fb0*/  FSETP.GT.AND P4, PT, |R23|, 8.50705917302346158658e+37, PT ;  /* 0x7e8000001700780b */ /* 0x000fc80003f84200 */
[----:B------:R-:W-:Y:S02]  /*0fc0*/  FSEL R46, R46, R23, P4 ;  /* 0x000000172e2e7208 */ /* 0x000fe40002000000 */
[----:B------:R-:W-:-:S05]  /*0fd0*/  FSEL R43, R48, R27, P4 ;  /* 0x0000001b302b7208 */ /* 0x000fca0002000000 */
[----:B------:R-:W-:Y:S01]  /*0fe0*/  @!P5 FMUL R46, R46, 16777216 ;  /* 0x4b8000002e2ed820 */ /* 0x000fe20000400000 */
[----:B------:R-:W-:-:S05]  /*0ff0*/  @!P5 FMUL R43, R43, 16777216 ;  /* 0x4b8000002b2bd820 */ /* 0x000fca0000400000 */
[----:B------:R-:W0:Y:S02]  /*1000*/  MUFU.RCP R46, R46 ;  /* 0x0000002e002e7308 */ /* 0x000e240000001000 */
[----:B0-----:R-:W-:-:S04]  /*1010*/  FFMA R43, R46, R43, R31 ;  /* 0x0000002b2e2b7223 */ /* 0x001fc8000000001f */
[----:B------:R-:W-:-:S04]  /*1020*/  FADD R45, R38, -R43 ;  /* 0x8000002b262d7221 */ /* 0x000fc80000000000 */
[----:B------:R-:W-:Y:S01]  /*1030*/  FFMA R27, R27, R45, R18 ;  /* 0x0000002d1b1b7223 */ /* 0x000fe20000000012 */
[----:B------:R-:W-:-:S04]  /*1040*/  FADD R45, R37, -R44 ;  /* 0x8000002c252d7221 */ /* 0x000fc80000000000 */
[----:B------:R-:W-:Y:S01]  /*1050*/  FFMA R26, R26, R45, R17 ;  /* 0x0000002d1a1a7223 */ /* 0x000fe20000000011 */
[----:B------:R-:W-:-:S04]  /*1060*/  FADD R45, R40, -R21 ;  /* 0x80000015282d7221 */ /* 0x000fc80000000000 */
[----:B------:R-:W-:Y:S01]  /*1070*/  FFMA R41, R41, R45, R16 ;  /* 0x0000002d29297223 */ /* 0x000fe20000000010 */
[----:B------:R-:W-:-:S04]  /*1080*/  FADD R45, R39, -R20 ;  /* 0x80000014272d7221 */ /* 0x000fc80000000000 */
[----:B------:R-:W-:-:S07]  /*1090*/  FFMA R42, R42, R45, R15 ;  /* 0x0000002d2a2a7223 */ /* 0x000fce000000000f */
.L_x_0:
[----:B------:R-:W-:Y:S01]  /*10a0*/  FSEL R28, R20, R28, !P1 ;  /* 0x0000001c141c7208 */ /* 0x000fe20004800000 */
[----:B------:R-:W-:Y:S01]  /*10b0*/  VIADD R19, R19, 0x8 ;  /* 0x0000000813137836 */ /* 0x000fe20000000000 */
[----:B------:R-:W-:Y:S01]  /*10c0*/  F2FP.BF16.F32.PACK_AB R20, R40, R39 ;  /* 0x000000272814723e */ /* 0x000fe200000010ff */
[----:B------:R-:W-:Y:S01]  /*10d0*/  UIADD3 UR4, UP0, UR4, 0x10, URZ ;  /* 0x0000001004047890 */ /* 0x000fe2000ff1e03f */
[----:B------:R-:W-:Y:S02]  /*10e0*/  SHF.R.S32.HI R40, RZ, 0x1f, R35 ;  /* 0x0000001fff287819 */ /* 0x000fe40000011423 */
[----:B------:R-:W-:Y:S01]  /*10f0*/  LEA R46, P4, R35, UR8, 0x1 ;  /* 0x00000008232e7c11 */ /* 0x000fe2000f8808ff */
[----:B------:R-:W-:Y:S01]  /*1100*/  UIADD3.X UR5, URZ, UR5, URZ, UP0, !UPT ;  /* 0x000000053f057290 */ /* 0x000fe200087fe43f */
[----:B------:R-:W-:Y:S02]  /*1110*/  FSEL R29, R21, R29, !P1 ;  /* 0x0000001d151d7208 */ /* 0x000fe40004800000 */
[----:B------:R-:W-:-:S02]  /*1120*/  LEA.HI.X R47, R35, UR9, R40, 0x1, P4 ;  /* 0x00000009232f7c11 */ /* 0x000fc4000a0f0c28 */
[----:B------:R-:W-:Y:S02]  /*1130*/  ISETP.GE.U32.AND P4, PT, R19, 0xc00, PT ;  /* 0x00000c001300780c */ /* 0x000fe40003f86070 */
[----:B------:R-:W-:Y:S02]  /*1140*/  F2FP.BF16.F32.PACK_AB R21, R38, R37 ;  /* 0x000000252615723e */ /* 0x000fe400000010ff */
[----:B------:R-:W-:Y:S02]  /*1150*/  FSEL R30, R44, R30, !P1 ;  /* 0x0000001e2c1e7208 */ /* 0x000fe40004800000 */
[----:B------:R-:W-:Y:S01]  /*1160*/  FSEL R31, R43, R31, !P1 ;  /* 0x0000001f2b1f7208 */ /* 0x000fe20004800000 */
[----:B------:R0:W-:Y:S01]  /*1170*/  @!P1 STG.E.64 desc[UR6][R46.64], R20 ;  /* 0x000000142e009986 */ /* 0x0001e2000c101b06 */
[----:B------:R-:W-:Y:S02]  /*1180*/  FSEL R15, R42, R15, !P1 ;  /* 0x0000000f2a0f7208 */ /* 0x000fe40004800000 */
[----:B------:R-:W-:-:S02]  /*1190*/  FSEL R16, R41, R16, !P1 ;  /* 0x0000001029107208 */ /* 0x000fc40004800000 */
[----:B------:R-:W-:Y:S02]  /*11a0*/  FSEL R17, R26, R17, !P1 ;  /* 0x000000111a117208 */ /* 0x000fe40004800000 */
[----:B------:R-:W-:Y:S02]  /*11b0*/  FSEL R18, R27, R18, !P1 ;  /* 0x000000121b127208 */ /* 0x000fe40004800000 */
[----:B------:R-:W-:Y:S02]  /*11c0*/  FSEL R33, R24, R33, !P1 ;  /* 0x0000002118217208 */ /* 0x000fe40004800000 */
[----:B------:R-:W-:Y:S02]  /*11d0*/  FSEL R32, R25, R32, !P1 ;  /* 0x0000002019207208 */ /* 0x000fe40004800000 */
[----:B------:R-:W-:Y:S02]  /*11e0*/  FSEL R13, R22, R13, !P1 ;  /* 0x0000000d160d7208 */ /* 0x000fe40004800000 */
[----:B------:R-:W-:Y:S01]  /*11f0*/  FSEL R14, R23, R14, !P1 ;  /* 0x0000000e170e7208 */ /* 0x000fe20004800000 */
[----:B0-----:R-:W-:Y:S06]  /*1200*/  @!P4 BRA `(.L_x_1) ;  /* 0xfffffff00048c947 */ /* 0x001fec000383ffff */
[----:B------:R-:W-:Y:S01]  /*1210*/  FADD R2, R33, R32 ;  /* 0x0000002021027221 */ /* 0x000fe20000000000 */
[----:B------:R-:W-:Y:S01]  /*1220*/  FMUL R7, R32, 0.25 ;  /* 0x3e80000020077820 */ /* 0x000fe20000400000 */
[----:B------:R-:W-:Y:S01]  /*1230*/  FADD R29, -R28, R29 ;  /* 0x0000001d1c1d7221 */ /* 0x000fe20000000100 */
[----:B------:R-:W-:Y:S01]  /*1240*/  FMUL R9, R14, 0.25 ;  /* 0x3e8000000e097820 */ /* 0x000fe20000400000 */
[C---:B------:R-:W-:Y:S01]  /*1250*/  FMUL R5, R2.reuse, 0.25 ;  /* 0x3e80000002057820 */ /* 0x040fe20000400000 */
[C---:B------:R-:W-:Y:S01]  /*1260*/  FSETP.GEU.AND P5, PT, |R2|.reuse, 1.175494350822287508e-38, PT ;  /* 0x008000000200780b */ /* 0x040fe20003fae200 */
[----:B------:R-:W-:Y:S01]  /*1270*/  FADD R3, R13, R2 ;  /* 0x000000020d037221 */ /* 0x000fe20000000000 */
[----:B------:R-:W-:Y:S01]  /*1280*/  FSETP.GT.AND P3, PT, |R2|, 8.50705917302346158658e+37, PT ;  /* 0x7e8000000200780b */ /* 0x000fe20003f64200 */
[----:B------:R-:W-:Y:S01]  /*1290*/  FADD R15, R15, R16 ;  /* 0x000000100f0f7221 */ /* 0x000fe20000000000 */
[----:B------:R-:W0:Y:S01]  /*12a0*/  S2R R10, SR_TID.X ;  /* 0x00000000000a7919 */ /* 0x000e220000002100 */
[----:B------:R-:W-:Y:S01]  /*12b0*/  FADD R0, R14, R3 ;  /* 0x000000030e007221 */ /* 0x000fe20000000000 */
[----:B------:R-:W-:Y:S01]  /*12c0*/  FSEL R5, R5, R2, P3 ;  /* 0x0000000205057208 */ /* 0x000fe20001800000 */
[C---:B------:R-:W-:Y:S01]  /*12d0*/  FMUL R4, R3.reuse, 0.25 ;  /* 0x3e80000003047820 */ /* 0x040fe20000400000 */
[C---:B------:R-:W-:Y:S01]  /*12e0*/  FSETP.GEU.AND P0, PT, |R3|.reuse, 1.175494350822287508e-38, PT ;  /* 0x008000000300780b */ /* 0x040fe20003f0e200 */
[----:B------:R-:W-:Y:S01]  /*12f0*/  ULDC.64 UR4, c[0x0][0x268] ;  /* 0x00009a0000047ab9 */ /* 0x000fe20000000a00 */
[----:B------:R-:W-:Y:S01]  /*1300*/  FSETP.GT.AND P4, PT, |R3|, 8.50705917302346158658e+37, PT ;  /* 0x7e8000000300780b */ /* 0x000fe20003f84200 */
[----:B------:R-:W-:Y:S01]  /*1310*/  ULDC.64 UR8, c[0x0][0x260] ;  /* 0x0000980000087ab9 */ /* 0x000fe20000000a00 */
[C---:B------:R-:W-:Y:S01]  /*1320*/  FSETP.GEU.AND P2, PT, |R0|.reuse, 1.175494350822287508e-38, PT ;  /* 0x008000000000780b */ /* 0x040fe20003f4e200 */
[----:B------:R-:W-:Y:S01]  /*1330*/  @!P5 FMUL R5, R5, 16777216 ;  /* 0x4b8000000505d820 */ /* 0x000fe20000400000 */
[----:B------:R-:W-:Y:S01]  /*1340*/  FSEL R32, R7, R32, P3 ;  /* 0x0000002007207208 */ /* 0x000fe20001800000 */
[----:B------:R-:W-:Y:S01]  /*1350*/  FMUL R7, R0, 0.25 ;  /* 0x3e80000000077820 */ /* 0x000fe20000400000 */
[----:B------:R-:W-:Y:S01]  /*1360*/  FSEL R6, R4, R3, P4 ;  /* 0x0000000304067208 */ /* 0x000fe20002000000 */
[----:B------:R-:W-:Y:S01]  /*1370*/  FMUL R4, R13, 0.25 ;  /* 0x3e8000000d047820 */ /* 0x000fe20000400000 */
[----:B------:R-:W-:Y:S01]  /*1380*/  FSETP.GT.AND P3, PT, |R0|, 8.50705917302346158658e+37, PT ;  /* 0x7e8000000000780b */ /* 0x000fe20003f64200 */
[----:B------:R-:W1:Y:S01]  /*1390*/  MUFU.RCP R5, R5 ;  /* 0x0000000500057308 */ /* 0x000e620000001000 */
[----:B------:R-:W-:Y:S01]  /*13a0*/  @!P5 FMUL R32, R32, 16777216 ;  /* 0x4b8000002020d820 */ /* 0x000fe20000400000 */
[----:B------:R-:W-:Y:S01]  /*13b0*/  @!P0 FMUL R6, R6, 16777216 ;  /* 0x4b80000006068820 */ /* 0x000fe20000400000 */
[----:B------:R-:W-:-:S02]  /*13c0*/  FSEL R7, R7, R0, P3 ;  /* 0x0000000007077208 */ /* 0x000fc40001800000 */
[----:B------:R-:W-:Y:S01]  /*13d0*/  FSEL R13, R4, R13, P4 ;  /* 0x0000000d040d7208 */ /* 0x000fe20002000000 */
[----:B------:R-:W-:Y:S01]  /*13e0*/  FMUL R4, R29, R29 ;  /* 0x0000001d1d047220 */ /* 0x000fe20000400000 */
[----:B------:R-:W-:Y:S01]  /*13f0*/  FSETP.NEU.AND P4, PT, R2, RZ, PT ;  /* 0x000000ff0200720b */ /* 0x000fe20003f8d000 */
[----:B------:R-:W-:Y:S01]  /*1400*/  @!P2 FMUL R7, R7, 16777216 ;  /* 0x4b8000000707a820 */ /* 0x000fe20000400000 */
[----:B------:R-:W2:Y:S01]  /*1410*/  MUFU.RCP R6, R6 ;  /* 0x0000000600067308 */ /* 0x000ea20000001000 */
[----:B------:R-:W-:Y:S01]  /*1420*/  @!P0 FMUL R13, R13, 16777216 ;  /* 0x4b8000000d0d8820 */ /* 0x000fe20000400000 */
[----:B------:R-:W-:Y:S01]  /*1430*/  FSEL R14, R9, R14, P3 ;  /* 0x0000000e090e7208 */ /* 0x000fe20001800000 */
[----:B------:R-:W-:Y:S01]  /*1440*/  FMUL R4, R33, R4 ;  /* 0x0000000421047220 */ /* 0x000fe20000400000 */
[----:B------:R-:W-:Y:S01]  /*1450*/  FSETP.NEU.AND P0, PT, R3, RZ, PT ;  /* 0x000000ff0300720b */ /* 0x000fe20003f0d000 */
[----:B-1----:R-:W-:Y:S02]  /*1460*/  FMUL R32, R5, R32 ;  /* 0x0000002005207220 */ /* 0x002fe40000400000 */
[----:B------:R-:W-:Y:S01]  /*1470*/  @!P2 FMUL R14, R14, 16777216 ;  /* 0x4b8000000e0ea820 */ /* 0x000fe20000400000 */
[----:B------:R-:W1:Y:S01]  /*1480*/  SHFL.BFLY PT, R5, R0, 0x1, 0x1f ;  /* 0x0c201f0000057f89 */ /* 0x000e6200000e0000 */
[----:B------:R-:W3:Y:S01]  /*1490*/  MUFU.RCP R7, R7 ;  /* 0x0000000700077308 */ /* 0x000ee20000001000 */
[----:B------:R-:W-:Y:S01]  /*14a0*/  FSEL R32, R32, RZ, P4 ;  /* 0x000000ff20207208 */ /* 0x000fe20002000000 */
[----:B--2---:R-:W-:-:S04]  /*14b0*/  FMUL R6, R6, R13 ;  /* 0x0000000d06067220 */ /* 0x004fc80000400000 */
[----:B------:R-:W-:Y:S01]  /*14c0*/  FFMA R29, R29, R32, R28 ;  /* 0x000000201d1d7223 */ /* 0x000fe2000000001c */
[----:B------:R-:W-:-:S03]  /*14d0*/  FFMA R4, R32, R4, R15 ;  /* 0x0000000420047223 */ /* 0x000fc6000000000f */
[--C-:B------:R-:W-:Y:S01]  /*14e0*/  FADD R30, R30, -R29.reuse ;  /* 0x8000001d1e1e7221 */ /* 0x100fe20000000000 */
[----:B------:R-:W-:Y:S01]  /*14f0*/  FSEL R6, R6, RZ, P0 ;  /* 0x000000ff06067208 */ /* 0x000fe20000000000 */
[----:B------:R-:W-:Y:S01]  /*1500*/  FADD R17, R17, R4 ;  /* 0x0000000411117221 */ /* 0x000fe20000000000 */
[----:B------:R-:W-:Y:S01]  /*1510*/  FSETP.NEU.AND P0, PT, R0, RZ, PT ;  /* 0x000000ff0000720b */ /* 0x000fe20003f0d000 */
[----:B---3--:R-:W-:Y:S01]  /*1520*/  FMUL R14, R7, R14 ;  /* 0x0000000e070e7220 */ /* 0x008fe20000400000 */
[C---:B------:R-:W-:Y:S01]  /*1530*/  FMUL R7, R30.reuse, R30 ;  /* 0x0000001e1e077220 */ /* 0x040fe20000400000 */
[----:B------:R-:W-:-:S03]  /*1540*/  FFMA R30, R30, R6, R29 ;  /* 0x000000061e1e7223 */ /* 0x000fc6000000001d */
[----:B------:R-:W-:Y:S01]  /*1550*/  FSEL R14, R14, RZ, P0 ;  /* 0x000000ff0e0e7208 */ /* 0x000fe20000000000 */
[----:B------:R-:W-:Y:S01]  /*1560*/  FMUL R7, R2, R7 ;  /* 0x0000000702077220 */ /* 0x000fe20000400000 */
[--C-:B------:R-:W-:Y:S01]  /*1570*/  FADD R31, R31, -R30.reuse ;  /* 0x8000001e1f1f7221 */ /* 0x100fe20000000000 */
[----:B-1----:R-:W-:Y:S02]  /*1580*/  FADD R4, R0, R5 ;  /* 0x0000000500047221 */ /* 0x002fe40000000000 */
[----:B------:R-:W-:Y:S01]  /*1590*/  FFMA R7, R6, R7, R17 ;  /* 0x0000000706077223 */ /* 0x000fe20000000011 */
[C---:B------:R-:W-:Y:S01]  /*15a0*/  FMUL R2, R31.reuse, R31 ;  /* 0x0000001f1f027220 */ /* 0x040fe20000400000 */
[----:B------:R-:W-:Y:S01]  /*15b0*/  FFMA R8, R31, R14, R30 ;  /* 0x0000000e1f087223 */ /* 0x000fe2000000001e */
[----:B------:R-:W-:Y:S01]  /*15c0*/  FSETP.GT.AND P0, PT, |R4|, 8.50705917302346158658e+37, PT ;  /* 0x7e8000000400780b */ /* 0x000fe20003f04200 */
[----:B------:R-:W-:Y:S01]  /*15d0*/  FADD R7, R18, R7 ;  /* 0x0000000712077221 */ /* 0x000fe20000000000 */
[C---:B------:R-:W-:Y:S01]  /*15e0*/  FSETP.GEU.AND P3, PT, |R4|.reuse, 1.175494350822287508e-38, PT ;  /* 0x008000000400780b */ /* 0x040fe20003f6e200 */
[----:B------:R-:W-:Y:S01]  /*15f0*/  FMUL R2, R3, R2 ;  /* 0x0000000203027220 */ /* 0x000fe20000400000 */
[----:B------:R-:W-:Y:S01]  /*1600*/  FSETP.NEU.AND P2, PT, R4, RZ, PT ;  /* 0x000000ff0400720b */ /* 0x000fe20003f4d000 */
[----:B------:R-:W1:Y:S02]  /*1610*/  SHFL.BFLY PT, R3, R8, 0x1, 0x1f ;  /* 0x0c201f0008037f89 */ /* 0x000e6400000e0000 */
[----:B------:R-:W-:-:S05]  /*1620*/  FFMA R2, R14, R2, R7 ;  /* 0x000000020e027223 */ /* 0x000fca0000000007 */
[----:B------:R-:W2:Y:S01]  /*1630*/  SHFL.BFLY PT, R7, R2, 0x1, 0x1f ;  /* 0x0c201f0002077f89 */ /* 0x000ea200000e0000 */
[----:B------:R-:W-:Y:S01]  /*1640*/  @P0 FMUL R4, R4, 0.25 ;  /* 0x3e80000004040820 */ /* 0x000fe20000400000 */
[----:B------:R-:W-:-:S03]  /*1650*/  @P0 FMUL R5, R5, 0.25 ;  /* 0x3e80000005050820 */ /* 0x000fc60000400000 */
[----:B------:R-:W-:Y:S01]  /*1660*/  @!P3 FMUL R4, R4, 16777216 ;  /* 0x4b8000000404b820 */ /* 0x000fe20000400000 */
[----:B------:R-:W-:-:S05]  /*1670*/  @!P3 FMUL R5, R5, 16777216 ;  /* 0x4b8000000505b820 */ /* 0x000fca0000400000 */
[----:B------:R-:W3:Y:S01]  /*1680*/  MUFU.RCP R4, R4 ;  /* 0x0000000400047308 */ /* 0x000ee20000001000 */
[----:B-1----:R-:W-:-:S04]  /*1690*/  FADD R9, -R8, R3 ;  /* 0x0000000308097221 */ /* 0x002fc80000000100 */
[----:B------:R-:W-:Y:S01]  /*16a0*/  FMUL R3, R9, R9 ;  /* 0x0000000909037220 */ /* 0x000fe20000400000 */
[----:B--2---:R-:W-:-:S03]  /*16b0*/  FADD R6, R2, R7 ;  /* 0x0000000702067221 */ /* 0x004fc60000000000 */
[----:B------:R-:W-:Y:S01]  /*16c0*/  FMUL R3, R0, R3 ;  /* 0x0000000300037220 */ /* 0x000fe20000400000 */
[----:B---3--:R-:W-:Y:S01]  /*16d0*/  FMUL R5, R4, R5 ;  /* 0x0000000504057220 */ /* 0x008fe20000400000 */
[----:B------:R-:W-:Y:S01]  /*16e0*/  IMAD.MOV.U32 R7, RZ, RZ, 0x39aaaaab ;  /* 0x39aaaaabff077424 */ /* 0x000fe200078e00ff */
[----:B0-----:R-:W-:-:S03]  /*16f0*/  LOP3.LUT R2, R10, 0x1, RZ, 0xc0, !PT ;  /* 0x000000010a027812 */ /* 0x001fc600078ec0ff */
[----:B------:R-:W-:-:S05]  /*1700*/  FSEL R5, R5, RZ, P2 ;  /* 0x000000ff05057208 */ /* 0x000fca0001000000 */
[----:B------:R-:W-:Y:S01]  /*1710*/  FFMA R6, R5, R3, R6 ;  /* 0x0000000305067223 */ /* 0x000fe20000000006 */
[----:B------:R-:W-:-:S04]  /*1720*/  IMAD.WIDE.U32 R2, R2, 0x8, RZ ;  /* 0x0000000802027825 */ /* 0x000fc800078e00ff */
[----:B------:R-:W-:Y:S01]  /*1730*/  FFMA R8, R9, R5, R8 ;  /* 0x0000000509087223 */ /* 0x000fe20000000008 */
[----:B------:R-:W-:Y:S01]  /*1740*/  MOV R9, 0xfffffff8 ;  /* 0xfffffff800097802 */ /* 0x000fe20000000f00 */
[----:B------:R-:W-:Y:S01]  /*1750*/  FFMA R0, R6, R7, 9.9999999747524270788e-07 ;  /* 0x358637bd06007423 */ /* 0x000fe20000000007 */
[----:B------:R-:W-:Y:S02]  /*1760*/  IADD3 R10, P0, R2, UR4, RZ ;  /* 0x00000004020a7c10 */ /* 0x000fe4000ff1e0ff */
[----:B------:R-:W-:-:S03]  /*1770*/  IADD3 R4, P2, R2, UR8, RZ ;  /* 0x0000000802047c10 */ /* 0x000fc6000ff5e0ff */
[----:B------:R-:W0:Y:S01]  /*1780*/  MUFU.RSQ R0, R0 ;  /* 0x0000000000007308 */ /* 0x000e220000001400 */
[----:B------:R-:W-:Y:S02]  /*1790*/  IADD3.X R11, R3, UR5, RZ, P0, !PT ;  /* 0x00000005030b7c10 */ /* 0x000fe400087fe4ff */
[----:B------:R-:W-:-:S07]  /*17a0*/  IADD3.X R3, R3, UR9, RZ, P2, !PT ;  /* 0x0000000903037c10 */ /* 0x000fce00097fe4ff */
.L_x_2:
[----:B------:R-:W1:Y:S01]  /*17b0*/  LDC.64 R20, c[0x0][0x270] ;  /* 0x00009c00ff147b82 */ /* 0x000e620000000a00 */
[----:B------:R-:W-:Y:S01]  /*17c0*/  IMAD.MOV.U32 R5, RZ, RZ, R3 ;  /* 0x000000ffff057224 */ /* 0x000fe200078e0003 */
[----:B------:R-:W-:Y:S01]  /*17d0*/  MOV R3, R11 ;  /* 0x0000000b00037202 */ /* 0x000fe20000000f00 */
[----:B------:R-:W-:-:S03]  /*17e0*/  IMAD.MOV.U32 R2, RZ, RZ, R10 ;  /* 0x000000ffff027224 */ /* 0x000fc600078e000a */
[----:B------:R-:W2:Y:S04]  /*17f0*/  LDG.E.EL.64 R18, desc[UR6][R4.64+0x1800] ;  /* 0x0018000604127981 */ /* 0x000ea8000c2e1b00 */
[----:B------:R-:W3:Y:S01]  /*1800*/  LDG.E.EL.64 R14, desc[UR6][R2.64+0x1800] ;  /* 0x00180006020e7981 */ /* 0x000ee2000c2e1b00 */
[----:B------:R-:W-:-:S03]  /*1810*/  VIADD R9, R9, 0x8 ;  /* 0x0000000809097836 */ /* 0x000fc60000000000 */
[----:B0-----:R-:W4:Y:S01]  /*1820*/  LDG.E.EL.64 R12, desc[UR6][R2.64] ;  /* 0x00000006020c7981 */ /* 0x001f22000c2e1b00 */
[----:B------:R-:W-:-:S03]  /*1830*/  IMAD.IADD R16, R34, 0x1, R9 ;  /* 0x0000000122107824 */ /* 0x000fc600078e0209 */
[----:B------:R0:W5:Y:S01]  /*1840*/  LDG.E.EL.64 R10, desc[UR6][R4.64] ;  /* 0x00000006040a7981 */ /* 0x000162000c2e1b00 */
[----:B------:R-:W-:Y:S01]  /*1850*/  CS2R R6, SRZ ;  /* 0x0000000000067805 */ /* 0x000fe2000001ff00 */
[----:B-1----:R-:W-:-:S05]  /*1860*/  IMAD.WIDE R20, R16, 0x2, R20 ;  /* 0x0000000210147825 */ /* 0x002fca00078e0214 */
[----:B------:R5:W5:Y:S01]  /*1870*/  @!P1 LDG.E.EF.64 R6, desc[UR6][R20.64] ;  /* 0x0000000614069981 */ /* 0x000b62000c0e1b00 */
[----:B------:R-:W-:Y:S02]  /*1880*/  ISETP.GE.U32.AND P3, PT, R9, 0xbf8, PT ;  /* 0x00000bf80900780c */ /* 0x000fe40003f66070 */
[----:B0-----:R-:W-:Y:S02]  /*1890*/  IADD3 R4, P2, R4, 0x10, RZ ;  /* 0x0000001004047810 */ /* 0x001fe40007f5e0ff */
[C---:B--2---:R-:W-:Y:S01]  /*18a0*/  PRMT R17, R18.reuse, 0x7632, R17 ;  /* 0x0000763212117816 */ /* 0x044fe20000000011 */
[----:B------:R-:W-:Y:S01]  /*18b0*/  IMAD.U32 R23, R19, 0x10000, RZ ;  /* 0x0001000013177824 */ /* 0x000fe200078e00ff */
[----:B------:R-:W-:Y:S02]  /*18c0*/  SHF.L.U32 R18, R18, 0x10, RZ ;  /* 0x0000001012127819 */ /* 0x000fe400000006ff */
[----:B---3--:R-:W-:Y:S01]  /*18d0*/  SHF.L.U32 R24, R15, 0x10, RZ ;  /* 0x000000100f187819 */ /* 0x008fe200000006ff */
[C---:B------:R-:W-:Y:S01]  /*18e0*/  IMAD.U32 R25, R14.reuse, 0x10000, RZ ;  /* 0x000100000e197824 */ /* 0x040fe200078e00ff */
[----:B------:R-:W-:Y:S01]  /*18f0*/  PRMT R19, R14, 0x7632, R19 ;  /* 0x000076320e137816 */ /* 0x000fe20000000013 */
[----:B------:R-:W-:-:S02]  /*1900*/  IMAD.U32 R22, R17, 0x10000, RZ ;  /* 0x0001000011167824 */ /* 0x000fc400078e00ff */
[----:B------:R-:W-:Y:S01]  /*1910*/  FADD R14, R18, R25 ;  /* 0x00000019120e7221 */ /* 0x000fe20000000000 */
[----:B------:R-:W-:Y:S01]  /*1920*/  FADD R17, R23, R24 ;  /* 0x0000001817117221 */ /* 0x000fe20000000000 */
[----:B------:R-:W-:Y:S01]  /*1930*/  IMAD.U32 R27, R19, 0x10000, RZ ;  /* 0x00010000131b7824 */ /* 0x000fe200078e00ff */
[C---:B----4-:R-:W-:Y:S01]  /*1940*/  PRMT R23, R12.reuse, 0x7632, R23 ;  /* 0x000076320c177816 */ /* 0x050fe20000000017 */
[----:B------:R-:W-:Y:S01]  /*1950*/  IMAD.U32 R25, R12, 0x10000, RZ ;  /* 0x000100000c197824 */ /* 0x000fe200078e00ff */
[----:B-----5:R-:W-:Y:S02]  /*1960*/  PRMT R21, R11, 0x7632, R21 ;  /* 0x000076320b157816 */ /* 0x020fe40000000015 */
[----:B------:R-:W-:Y:S02]  /*1970*/  PRMT R12, R13, 0x7632, R12 ;  /* 0x000076320d0c7816 */ /* 0x000fe4000000000c */
[----:B------:R-:W-:Y:S02]  /*1980*/  PRMT R19, R19, 0x7632, R19 ;  /* 0x0000763213137816 */ /* 0x000fe40000000013 */
[----:B------:R-:W-:Y:S01]  /*1990*/  PRMT R15, R15, 0x7632, R15 ;  /* 0x000076320f0f7816 */ /* 0x000fe2000000000f */
[----:B------:R-:W-:Y:S01]  /*19a0*/  FADD R18, R22, R27 ;  /* 0x0000001b16127221 */ /* 0x000fe20000000000 */
[----:B------:R-:W-:Y:S01]  /*19b0*/  PRMT R20, R10, 0x7632, R20 ;  /* 0x000076320a147816 */ /* 0x000fe20000000014 */
[----:B------:R-:W-:Y:S01]  /*19c0*/  IMAD.U32 R11, R11, 0x10000, RZ ;  /* 0x000100000b0b7824 */ /* 0x000fe200078e00ff */
[----:B------:R-:W-:-:S02]  /*19d0*/  SHF.L.U32 R24, R13, 0x10, RZ ;  /* 0x000000100d187819 */ /* 0x000fc400000006ff */
[----:B------:R-:W-:Y:S02]  /*19e0*/  SHF.L.U32 R22, R10, 0x10, RZ ;  /* 0x000000100a167819 */ /* 0x000fe400000006ff */
[----:B------:R-:W-:Y:S02]  /*19f0*/  SHF.L.U32 R21, R21, 0x10, RZ ;  /* 0x0000001015157819 */ /* 0x000fe400000006ff */
[----:B------:R-:W-:Y:S01]  /*1a00*/  SHF.L.U32 R12, R12, 0x10, RZ ;  /* 0x000000100c0c7819 */ /* 0x000fe200000006ff */
[----:B------:R-:W-:Y:S01]  /*1a10*/  IMAD.U32 R19, R19, 0x10000, RZ ;  /* 0x0001000013137824 */ /* 0x000fe200078e00ff */
[----:B------:R-:W-:Y:S01]  /*1a20*/  SHF.L.U32 R10, R15, 0x10, RZ ;  /* 0x000000100f0a7819 */ /* 0x000fe200000006ff */
[----:B------:R-:W-:Y:S02]  /*1a30*/  IMAD.U32 R20, R20, 0x10000, RZ ;  /* 0x0001000014147824 */ /* 0x000fe400078e00ff */
[----:B------:R-:W-:Y:S01]  /*1a40*/  FADD R11, R11, R24 ;  /* 0x000000180b0b7221 */ /* 0x000fe20000000000 */
[----:B------:R-:W-:-:S02]  /*1a50*/  IMAD.U32 R23, R23, 0x10000, RZ ;  /* 0x0001000017177824 */ /* 0x000fc400078e00ff */
[----:B------:R-:W-:Y:S01]  /*1a60*/  FADD R24, R21, R12 ;  /* 0x0000000c15187221 */ /* 0x000fe20000000000 */
[----:B------:R-:W-:Y:S01]  /*1a70*/  FADD R26, R19, R10 ;  /* 0x0000000a131a7221 */ /* 0x000fe20000000000 */
[----:B------:R-:W-:Y:S01]  /*1a80*/  SEL R12, R6, RZ, !P1 ;  /* 0x000000ff060c7207 */ /* 0x000fe20004800000 */
[----:B------:R-:W-:Y:S01]  /*1a90*/  FADD R10, R22, R25 ;  /* 0x00000019160a7221 */ /* 0x000fe20000000000 */
[----:B------:R-:W-:Y:S01]  /*1aa0*/  SEL R13, R7, RZ, !P1 ;  /* 0x000000ff070d7207 */ /* 0x000fe20004800000 */
[----:B------:R-:W-:Y:S01]  /*1ab0*/  FADD R22, R20, R23 ;  /* 0x0000001714167221 */ /* 0x000fe20000000000 */
[----:B------:R-:W0:Y:S01]  /*1ac0*/  LDC.64 R6, c[0x0][0x278] ;  /* 0x00009e00ff067b82 */ /* 0x000e220000000a00 */
[----:B------:R-:W-:Y:S01]  /*1ad0*/  FADD R20, R14, 1 ;  /* 0x3f8000000e147421 */ /* 0x000fe20000000000 */
[C---:B------:R-:W-:Y:S02]  /*1ae0*/  PRMT R14, R12.reuse, 0x7632, R14 ;  /* 0x000076320c0e7816 */ /* 0x040fe4000000000e */
[----:B------:R-:W-:Y:S01]  /*1af0*/  PRMT R15, R13, 0x7632, R15 ;  /* 0x000076320d0f7816 */ /* 0x000fe2000000000f */
[----:B------:R-:W-:Y:S01]  /*1b00*/  FADD R21, R17, 1 ;  /* 0x3f80000011157421 */ /* 0x000fe20000000000 */
[----:B------:R-:W-:Y:S01]  /*1b10*/  SHF.L.U32 R19, R13, 0x10, RZ ;  /* 0x000000100d137819 */ /* 0x000fe200000006ff */
[----:B------:R-:W-:Y:S01]  /*1b20*/  IMAD.U32 R17, R12, 0x10000, RZ ;  /* 0x000100000c117824 */ /* 0x000fe200078e00ff */
[----:B------:R-:W-:Y:S01]  /*1b30*/  SHF.L.U32 R15, R15, 0x10, RZ ;  /* 0x000000100f0f7819 */ /* 0x000fe200000006ff */
[----:B------:R-:W-:-:S02]  /*1b40*/  IMAD.U32 R13, R14, 0x10000, RZ ;  /* 0x000100000e0d7824 */ /* 0x000fc400078e00ff */
[C---:B------:R-:W-:Y:S01]  /*1b50*/  FADD R17, -R8.reuse, R17 ;  /* 0x0000001108117221 */ /* 0x040fe20000000100 */
[C---:B------:R-:W-:Y:S01]  /*1b60*/  FADD R19, -R8.reuse, R19 ;  /* 0x0000001308137221 */ /* 0x040fe20000000100 */
[C---:B------:R-:W-:Y:S01]  /*1b70*/  FADD R13, -R8.reuse, R13 ;  /* 0x0000000d080d7221 */ /* 0x040fe20000000100 */
[----:B------:R-:W-:Y:S01]  /*1b80*/  FADD R15, -R8, R15 ;  /* 0x0000000f080f7221 */ /* 0x000fe20000000100 */
[----:B------:R-:W-:Y:S01]  /*1b90*/  FADD R18, R18, 1 ;  /* 0x3f80000012127421 */ /* 0x000fe20000000000 */
[C---:B------:R-:W-:Y:S01]  /*1ba0*/  FMUL R17, R0.reuse, R17 ;  /* 0x0000001100117220 */ /* 0x040fe20000400000 */
[----:B------:R-:W-:Y:S01]  /*1bb0*/  FMUL R13, R0, R13 ;  /* 0x0000000d000d7220 */ /* 0x000fe20000400000 */
[----:B------:R-:W-:Y:S01]  /*1bc0*/  FADD R26, R26, 1 ;  /* 0x3f8000001a1a7421 */ /* 0x000fe20000000000 */
[C---:B------:R-:W-:Y:S01]  /*1bd0*/  FMUL R12, R0.reuse, R19 ;  /* 0x00000013000c7220 */ /* 0x040fe20000400000 */
[----:B------:R-:W-:Y:S01]  /*1be0*/  FMUL R15, R0, R15 ;  /* 0x0000000f000f7220 */ /* 0x000fe20000400000 */
[----:B------:R-:W-:Y:S01]  /*1bf0*/  FFMA R10, R17, R20, R10 ;  /* 0x00000014110a7223 */ /* 0x000fe2000000000a */
[----:B------:R-:W-:Y:S01]  /*1c00*/  FFMA R13, R13, R18, R22 ;  /* 0x000000120d0d7223 */ /* 0x000fe20000000016 */
[----:B------:R-:W-:Y:S01]  /*1c10*/  FFMA R11, R12, R21, R11 ;  /* 0x000000150c0b7223 */ /* 0x000fe2000000000b */
[----:B------:R-:W-:Y:S01]  /*1c20*/  FFMA R24, R15, R26, R24 ;  /* 0x0000001a0f187223 */ /* 0x000fe20000000018 */
[----:B0-----:R-:W-:-:S02]  /*1c30*/  IMAD.WIDE R6, R16, 0x2, R6 ;  /* 0x0000000210067825 */ /* 0x001fc400078e0206 */
[----:B------:R-:W-:Y:S02]  /*1c40*/  F2FP.BF16.F32.PACK_AB R12, R13, R10 ;  /* 0x0000000a0d0c723e */ /* 0x000fe400000010ff */
[----:B------:R-:W-:Y:S02]  /*1c50*/  F2FP.BF16.F32.PACK_AB R13, R24, R11 ;  /* 0x0000000b180d723e */ /* 0x000fe400000010ff */
[----:B------:R-:W-:-:S03]  /*1c60*/  IADD3 R10, P0, R2, 0x10, RZ ;  /* 0x00000010020a7810 */ /* 0x000fc60007f1e0ff */
[----:B------:R0:W-:Y:S02]  /*1c70*/  @!P1 STG.E.64 desc[UR6][R6.64], R12 ;  /* 0x0000000c06009986 */ /* 0x0001e4000c101b06 */
[----:B------:R-:W-:Y:S01]  /*1c80*/  IMAD.X R11, RZ, RZ, R3, P0 ;  /* 0x000000ffff0b7224 */ /* 0x000fe200000e0603 */
[----:B------:R-:W-:Y:S01]  /*1c90*/  IADD3.X R3, RZ, R5, RZ, P2, !PT ;  /* 0x00000005ff037210 */ /* 0x000fe200017fe4ff */
[----:B------:R-:W-:Y:S06]  /*1ca0*/  @!P3 BRA `(.L_x_2) ;  /* 0xfffffff800c0b947 */ /* 0x000fec000383ffff */
[----:B------:R-:W-:Y:S05]  /*1cb0*/  EXIT ;  /* 0x000000000000794d */ /* 0x000fea0003800000 */
.L_x_3:
[----:B------:R-:W-:-:S00]  /*1cc0*/  BRA `(.L_x_3) ;  /* 0xfffffffc00fc7947 */ /* 0x000fc0000383ffff */
[----:B------:R-:W-:-:S00]  /*1cd0*/  NOP ;  /* 0x0000000000007918 */ /* 0x000fc00000000000 */
        /* <DEDUP_REMOVED lines=10> */
.L_x_4:


//--------------------- .nv.global.init           --------------------------
	.section	.nv.global.init,"aw",@progbits
.nv.global.init:
	.type		_$_str,@object
	.size		_$_str,(.L_0 - _$_str)
_$_str:
        /*0000*/ 	.byte	0x5f, 0x5f, 0x43, 0x55, 0x44, 0x41, 0x5f, 0x46, 0x54, 0x5a, 0x00
.L_0:


//--------------------- .nv.constant0.triton_     --------------------------
	.section	.nv.constant0.triton_,"a",@progbits
	.sectionflags	@""
	.align	4
.nv.constant0.triton_:
	.zero		656
